//
// Generated by NVIDIA NVVM Compiler
//
// Compiler Build ID: CL-36424714
// Cuda compilation tools, release 13.0, V13.0.88
// Based on NVVM 20.0.0
//

.version 9.0
.target sm_100
.address_size 64

	// .globl	_Z12setup_kernelP8particlePiP17curandStateXORWOWi
.global .align 4 .b8 precalc_xorwow_matrix[102400];
.global .align 4 .b8 precalc_xorwow_offset_matrix[102400];
.global .align 4 .b8 mrg32k3aM1[2304];
.global .align 4 .b8 mrg32k3aM2[2304];
.global .align 4 .b8 mrg32k3aM1SubSeq[2016];
.global .align 4 .b8 mrg32k3aM2SubSeq[2016];
.global .align 4 .b8 mrg32k3aM1Seq[2304];
.global .align 4 .b8 mrg32k3aM2Seq[2304];
.const .align 8 .b8 __cr_lgamma_table[72];

.visible .entry _Z12setup_kernelP8particlePiP17curandStateXORWOWi(
	.param .u64 .ptr .align 1 _Z12setup_kernelP8particlePiP17curandStateXORWOWi_param_0,
	.param .u64 .ptr .align 1 _Z12setup_kernelP8particlePiP17curandStateXORWOWi_param_1,
	.param .u64 .ptr .align 1 _Z12setup_kernelP8particlePiP17curandStateXORWOWi_param_2,
	.param .u32 _Z12setup_kernelP8particlePiP17curandStateXORWOWi_param_3
)
{
	.reg .pred 	%p<24>;
	.reg .b32 	%r<461>;
	.reg .b64 	%rd<21>;

	ld.param.u64 	%rd8, [_Z12setup_kernelP8particlePiP17curandStateXORWOWi_param_0];
	ld.param.u64 	%rd9, [_Z12setup_kernelP8particlePiP17curandStateXORWOWi_param_2];
	ld.param.u32 	%r197, [_Z12setup_kernelP8particlePiP17curandStateXORWOWi_param_3];
	cvta.to.global.u64 	%rd10, %rd9;
	mov.u32 	%r203, %ctaid.x;
	mov.u32 	%r204, %ntid.x;
	mov.u32 	%r205, %tid.x;
	mad.lo.s32 	%r206, %r203, %r204, %r205;
	cvt.s64.s32 	%rd1, %r206;
	mul.wide.s32 	%rd11, %r206, 48;
	add.s64 	%rd2, %rd10, %rd11;
	mov.b32 	%r375, 1593684748;
	mov.b32 	%r207, 832094735;
	st.global.v2.u32 	[%rd2], {%r207, %r375};
	mov.b32 	%r373, -123459836;
	mov.b32 	%r374, 1111207954;
	st.global.v2.u32 	[%rd2+8], {%r374, %r373};
	mov.b32 	%r371, 1476011280;
	mov.b32 	%r372, -589760388;
	st.global.v2.u32 	[%rd2+16], {%r372, %r371};
	setp.eq.s32 	%p1, %r206, 0;
	@%p1 bra 	$L__BB0_42;
	mov.b32 	%r357, 0;
	mov.b32 	%r375, 1593684748;
	mov.b32 	%r374, 1111207954;
	mov.b32 	%r373, -123459836;
	mov.b32 	%r372, -589760388;
	mov.b32 	%r371, 1476011280;
	mov.u64 	%rd20, %rd1;
$L__BB0_2:
	and.b64  	%rd4, %rd20, 3;
	setp.eq.s64 	%p2, %rd4, 0;
	@%p2 bra 	$L__BB0_41;
	mul.wide.u32 	%rd12, %r357, 3200;
	mov.u64 	%rd13, precalc_xorwow_matrix;
	add.s64 	%rd5, %rd13, %rd12;
	cvt.u32.u64 	%r7, %rd4;
	mov.b32 	%r358, 0;
$L__BB0_4:
	mov.b32 	%r371, 0;
	mov.u32 	%r372, %r371;
	mov.u32 	%r373, %r371;
	mov.u32 	%r374, %r371;
	mov.u32 	%r375, %r371;
	mov.u32 	%r364, %r371;
$L__BB0_5:
	mul.wide.u32 	%rd14, %r364, 4;
	add.s64 	%rd15, %rd2, %rd14;
	ld.global.u32 	%r15, [%rd15+4];
	shl.b32 	%r16, %r364, 5;
	mov.b32 	%r370, 0;
$L__BB0_6:
	.pragma "nounroll";
	shr.u32 	%r217, %r15, %r370;
	and.b32  	%r218, %r217, 1;
	setp.eq.b32 	%p3, %r218, 1;
	not.pred 	%p4, %p3;
	add.s32 	%r219, %r16, %r370;
	mul.lo.s32 	%r220, %r219, 5;
	mul.wide.u32 	%rd16, %r220, 4;
	add.s64 	%rd6, %rd5, %rd16;
	@%p4 bra 	$L__BB0_8;
	ld.global.u32 	%r221, [%rd6];
	xor.b32  	%r375, %r375, %r221;
	ld.global.u32 	%r222, [%rd6+4];
	xor.b32  	%r374, %r374, %r222;
	ld.global.u32 	%r223, [%rd6+8];
	xor.b32  	%r373, %r373, %r223;
	ld.global.u32 	%r224, [%rd6+12];
	xor.b32  	%r372, %r372, %r224;
	ld.global.u32 	%r225, [%rd6+16];
	xor.b32  	%r371, %r371, %r225;
$L__BB0_8:
	and.b32  	%r227, %r217, 2;
	setp.eq.s32 	%p5, %r227, 0;
	@%p5 bra 	$L__BB0_10;
	ld.global.u32 	%r228, [%rd6+20];
	xor.b32  	%r375, %r375, %r228;
	ld.global.u32 	%r229, [%rd6+24];
	xor.b32  	%r374, %r374, %r229;
	ld.global.u32 	%r230, [%rd6+28];
	xor.b32  	%r373, %r373, %r230;
	ld.global.u32 	%r231, [%rd6+32];
	xor.b32  	%r372, %r372, %r231;
	ld.global.u32 	%r232, [%rd6+36];
	xor.b32  	%r371, %r371, %r232;
$L__BB0_10:
	and.b32  	%r234, %r217, 4;
	setp.eq.s32 	%p6, %r234, 0;
	@%p6 bra 	$L__BB0_12;
	ld.global.u32 	%r235, [%rd6+40];
	xor.b32  	%r375, %r375, %r235;
	ld.global.u32 	%r236, [%rd6+44];
	xor.b32  	%r374, %r374, %r236;
	ld.global.u32 	%r237, [%rd6+48];
	xor.b32  	%r373, %r373, %r237;
	ld.global.u32 	%r238, [%rd6+52];
	xor.b32  	%r372, %r372, %r238;
	ld.global.u32 	%r239, [%rd6+56];
	xor.b32  	%r371, %r371, %r239;
$L__BB0_12:
	and.b32  	%r241, %r217, 8;
	setp.eq.s32 	%p7, %r241, 0;
	@%p7 bra 	$L__BB0_14;
	ld.global.u32 	%r242, [%rd6+60];
	xor.b32  	%r375, %r375, %r242;
	ld.global.u32 	%r243, [%rd6+64];
	xor.b32  	%r374, %r374, %r243;
	ld.global.u32 	%r244, [%rd6+68];
	xor.b32  	%r373, %r373, %r244;
	ld.global.u32 	%r245, [%rd6+72];
	xor.b32  	%r372, %r372, %r245;
	ld.global.u32 	%r246, [%rd6+76];
	xor.b32  	%r371, %r371, %r246;
$L__BB0_14:
	and.b32  	%r248, %r217, 16;
	setp.eq.s32 	%p8, %r248, 0;
	@%p8 bra 	$L__BB0_16;
	ld.global.u32 	%r249, [%rd6+80];
	xor.b32  	%r375, %r375, %r249;
	ld.global.u32 	%r250, [%rd6+84];
	xor.b32  	%r374, %r374, %r250;
	ld.global.u32 	%r251, [%rd6+88];
	xor.b32  	%r373, %r373, %r251;
	ld.global.u32 	%r252, [%rd6+92];
	xor.b32  	%r372, %r372, %r252;
	ld.global.u32 	%r253, [%rd6+96];
	xor.b32  	%r371, %r371, %r253;
$L__BB0_16:
	and.b32  	%r255, %r217, 32;
	setp.eq.s32 	%p9, %r255, 0;
	@%p9 bra 	$L__BB0_18;
	ld.global.u32 	%r256, [%rd6+100];
	xor.b32  	%r375, %r375, %r256;
	ld.global.u32 	%r257, [%rd6+104];
	xor.b32  	%r374, %r374, %r257;
	ld.global.u32 	%r258, [%rd6+108];
	xor.b32  	%r373, %r373, %r258;
	ld.global.u32 	%r259, [%rd6+112];
	xor.b32  	%r372, %r372, %r259;
	ld.global.u32 	%r260, [%rd6+116];
	xor.b32  	%r371, %r371, %r260;
$L__BB0_18:
	and.b32  	%r262, %r217, 64;
	setp.eq.s32 	%p10, %r262, 0;
	@%p10 bra 	$L__BB0_20;
	ld.global.u32 	%r263, [%rd6+120];
	xor.b32  	%r375, %r375, %r263;
	ld.global.u32 	%r264, [%rd6+124];
	xor.b32  	%r374, %r374, %r264;
	ld.global.u32 	%r265, [%rd6+128];
	xor.b32  	%r373, %r373, %r265;
	ld.global.u32 	%r266, [%rd6+132];
	xor.b32  	%r372, %r372, %r266;
	ld.global.u32 	%r267, [%rd6+136];
	xor.b32  	%r371, %r371, %r267;
$L__BB0_20:
	and.b32  	%r269, %r217, 128;
	setp.eq.s32 	%p11, %r269, 0;
	@%p11 bra 	$L__BB0_22;
	ld.global.u32 	%r270, [%rd6+140];
	xor.b32  	%r375, %r375, %r270;
	ld.global.u32 	%r271, [%rd6+144];
	xor.b32  	%r374, %r374, %r271;
	ld.global.u32 	%r272, [%rd6+148];
	xor.b32  	%r373, %r373, %r272;
	ld.global.u32 	%r273, [%rd6+152];
	xor.b32  	%r372, %r372, %r273;
	ld.global.u32 	%r274, [%rd6+156];
	xor.b32  	%r371, %r371, %r274;
$L__BB0_22:
	and.b32  	%r276, %r217, 256;
	setp.eq.s32 	%p12, %r276, 0;
	@%p12 bra 	$L__BB0_24;
	ld.global.u32 	%r277, [%rd6+160];
	xor.b32  	%r375, %r375, %r277;
	ld.global.u32 	%r278, [%rd6+164];
	xor.b32  	%r374, %r374, %r278;
	ld.global.u32 	%r279, [%rd6+168];
	xor.b32  	%r373, %r373, %r279;
	ld.global.u32 	%r280, [%rd6+172];
	xor.b32  	%r372, %r372, %r280;
	ld.global.u32 	%r281, [%rd6+176];
	xor.b32  	%r371, %r371, %r281;
$L__BB0_24:
	and.b32  	%r283, %r217, 512;
	setp.eq.s32 	%p13, %r283, 0;
	@%p13 bra 	$L__BB0_26;
	ld.global.u32 	%r284, [%rd6+180];
	xor.b32  	%r375, %r375, %r284;
	ld.global.u32 	%r285, [%rd6+184];
	xor.b32  	%r374, %r374, %r285;
	ld.global.u32 	%r286, [%rd6+188];
	xor.b32  	%r373, %r373, %r286;
	ld.global.u32 	%r287, [%rd6+192];
	xor.b32  	%r372, %r372, %r287;
	ld.global.u32 	%r288, [%rd6+196];
	xor.b32  	%r371, %r371, %r288;
$L__BB0_26:
	and.b32  	%r290, %r217, 1024;
	setp.eq.s32 	%p14, %r290, 0;
	@%p14 bra 	$L__BB0_28;
	ld.global.u32 	%r291, [%rd6+200];
	xor.b32  	%r375, %r375, %r291;
	ld.global.u32 	%r292, [%rd6+204];
	xor.b32  	%r374, %r374, %r292;
	ld.global.u32 	%r293, [%rd6+208];
	xor.b32  	%r373, %r373, %r293;
	ld.global.u32 	%r294, [%rd6+212];
	xor.b32  	%r372, %r372, %r294;
	ld.global.u32 	%r295, [%rd6+216];
	xor.b32  	%r371, %r371, %r295;
$L__BB0_28:
	and.b32  	%r297, %r217, 2048;
	setp.eq.s32 	%p15, %r297, 0;
	@%p15 bra 	$L__BB0_30;
	ld.global.u32 	%r298, [%rd6+220];
	xor.b32  	%r375, %r375, %r298;
	ld.global.u32 	%r299, [%rd6+224];
	xor.b32  	%r374, %r374, %r299;
	ld.global.u32 	%r300, [%rd6+228];
	xor.b32  	%r373, %r373, %r300;
	ld.global.u32 	%r301, [%rd6+232];
	xor.b32  	%r372, %r372, %r301;
	ld.global.u32 	%r302, [%rd6+236];
	xor.b32  	%r371, %r371, %r302;
$L__BB0_30:
	and.b32  	%r304, %r217, 4096;
	setp.eq.s32 	%p16, %r304, 0;
	@%p16 bra 	$L__BB0_32;
	ld.global.u32 	%r305, [%rd6+240];
	xor.b32  	%r375, %r375, %r305;
	ld.global.u32 	%r306, [%rd6+244];
	xor.b32  	%r374, %r374, %r306;
	ld.global.u32 	%r307, [%rd6+248];
	xor.b32  	%r373, %r373, %r307;
	ld.global.u32 	%r308, [%rd6+252];
	xor.b32  	%r372, %r372, %r308;
	ld.global.u32 	%r309, [%rd6+256];
	xor.b32  	%r371, %r371, %r309;
$L__BB0_32:
	and.b32  	%r311, %r217, 8192;
	setp.eq.s32 	%p17, %r311, 0;
	@%p17 bra 	$L__BB0_34;
	ld.global.u32 	%r312, [%rd6+260];
	xor.b32  	%r375, %r375, %r312;
	ld.global.u32 	%r313, [%rd6+264];
	xor.b32  	%r374, %r374, %r313;
	ld.global.u32 	%r314, [%rd6+268];
	xor.b32  	%r373, %r373, %r314;
	ld.global.u32 	%r315, [%rd6+272];
	xor.b32  	%r372, %r372, %r315;
	ld.global.u32 	%r316, [%rd6+276];
	xor.b32  	%r371, %r371, %r316;
$L__BB0_34:
	and.b32  	%r318, %r217, 16384;
	setp.eq.s32 	%p18, %r318, 0;
	@%p18 bra 	$L__BB0_36;
	ld.global.u32 	%r319, [%rd6+280];
	xor.b32  	%r375, %r375, %r319;
	ld.global.u32 	%r320, [%rd6+284];
	xor.b32  	%r374, %r374, %r320;
	ld.global.u32 	%r321, [%rd6+288];
	xor.b32  	%r373, %r373, %r321;
	ld.global.u32 	%r322, [%rd6+292];
	xor.b32  	%r372, %r372, %r322;
	ld.global.u32 	%r323, [%rd6+296];
	xor.b32  	%r371, %r371, %r323;
$L__BB0_36:
	and.b32  	%r325, %r217, 32768;
	setp.eq.s32 	%p19, %r325, 0;
	@%p19 bra 	$L__BB0_38;
	ld.global.u32 	%r326, [%rd6+300];
	xor.b32  	%r375, %r375, %r326;
	ld.global.u32 	%r327, [%rd6+304];
	xor.b32  	%r374, %r374, %r327;
	ld.global.u32 	%r328, [%rd6+308];
	xor.b32  	%r373, %r373, %r328;
	ld.global.u32 	%r329, [%rd6+312];
	xor.b32  	%r372, %r372, %r329;
	ld.global.u32 	%r330, [%rd6+316];
	xor.b32  	%r371, %r371, %r330;
$L__BB0_38:
	add.s32 	%r370, %r370, 16;
	setp.ne.s32 	%p20, %r370, 32;
	@%p20 bra 	$L__BB0_6;
	mad.lo.s32 	%r331, %r364, -31, %r16;
	add.s32 	%r364, %r331, 1;
	setp.ne.s32 	%p21, %r364, 5;
	@%p21 bra 	$L__BB0_5;
	st.global.u32 	[%rd2+4], %r375;
	st.global.u32 	[%rd2+8], %r374;
	st.global.u32 	[%rd2+12], %r373;
	st.global.u32 	[%rd2+16], %r372;
	st.global.u32 	[%rd2+20], %r371;
	add.s32 	%r358, %r358, 1;
	setp.lt.u32 	%p22, %r358, %r7;
	@%p22 bra 	$L__BB0_4;
$L__BB0_41:
	shr.u64 	%rd7, %rd20, 2;
	add.s32 	%r357, %r357, 1;
	setp.gt.u64 	%p23, %rd20, 3;
	mov.u64 	%rd20, %rd7;
	@%p23 bra 	$L__BB0_2;
$L__BB0_42:
	cvta.to.global.u64 	%rd17, %rd8;
	mov.b32 	%r332, 0;
	st.global.v2.u32 	[%rd2+24], {%r332, %r332};
	st.global.u32 	[%rd2+32], %r332;
	mov.b64 	%rd18, 0;
	st.global.u64 	[%rd2+40], %rd18;
	shr.u32 	%r333, %r375, 2;
	xor.b32  	%r334, %r333, %r375;
	shl.b32 	%r335, %r371, 4;
	shl.b32 	%r336, %r334, 1;
	xor.b32  	%r337, %r336, %r335;
	xor.b32  	%r338, %r337, %r334;
	xor.b32  	%r339, %r338, %r371;
	add.s32 	%r340, %r339, 832457172;
	rem.u32 	%r341, %r340, %r197;
	shr.u32 	%r342, %r374, 2;
	xor.b32  	%r343, %r342, %r374;
	st.global.v2.u32 	[%rd2+8], {%r372, %r371};
	shl.b32 	%r344, %r339, 4;
	shl.b32 	%r345, %r343, 1;
	xor.b32  	%r346, %r345, %r344;
	xor.b32  	%r347, %r346, %r343;
	xor.b32  	%r348, %r347, %r339;
	st.global.v2.u32 	[%rd2+16], {%r339, %r348};
	mov.b32 	%r349, 832819609;
	st.global.v2.u32 	[%rd2], {%r349, %r373};
	add.s32 	%r350, %r348, 832819609;
	rem.u32 	%r351, %r350, %r197;
	mad.lo.s64 	%rd19, %rd1, 12, %rd17;
	st.global.u32 	[%rd19], %r341;
	st.global.u32 	[%rd19+4], %r351;
	ret;

}
	// .globl	_Z16diffusion_kernelP8particlePiiP17curandStateXORWOW
.visible .entry _Z16diffusion_kernelP8particlePiiP17curandStateXORWOW(
	.param .u64 .ptr .align 1 _Z16diffusion_kernelP8particlePiiP17curandStateXORWOW_param_0,
	.param .u64 .ptr .align 1 _Z16diffusion_kernelP8particlePiiP17curandStateXORWOW_param_1,
	.param .u32 _Z16diffusion_kernelP8particlePiiP17curandStateXORWOW_param_2,
	.param .u64 .ptr .align 1 _Z16diffusion_kernelP8particlePiiP17curandStateXORWOW_param_3
)
{
	.reg .pred 	%p<19>;
	.reg .b16 	%rs<7>;
	.reg .b32 	%r<61>;
	.reg .b64 	%rd<30>;

	ld.param.u64 	%rd8, [_Z16diffusion_kernelP8particlePiiP17curandStateXORWOW_param_0];
	ld.param.u64 	%rd9, [_Z16diffusion_kernelP8particlePiiP17curandStateXORWOW_param_1];
	ld.param.u32 	%r23, [_Z16diffusion_kernelP8particlePiiP17curandStateXORWOW_param_2];
	ld.param.u64 	%rd7, [_Z16diffusion_kernelP8particlePiiP17curandStateXORWOW_param_3];
	cvta.to.global.u64 	%rd1, %rd9;
	cvta.to.global.u64 	%rd10, %rd8;
	mov.u32 	%r24, %ctaid.x;
	mov.u32 	%r25, %ntid.x;
	mov.u32 	%r26, %tid.x;
	mad.lo.s32 	%r1, %r24, %r25, %r26;
	mul.wide.s32 	%rd11, %r1, 12;
	add.s64 	%rd2, %rd10, %rd11;
	ld.global.u32 	%r60, [%rd2];
	ld.global.u32 	%r59, [%rd2+4];
	ld.global.u16 	%rs2, [%rd2+8];
	setp.eq.s16 	%p1, %rs2, 0;
	@%p1 bra 	$L__BB1_2;
	mov.b16 	%rs3, 2;
	st.global.u16 	[%rd2+8], %rs3;
	bra.uni 	$L__BB1_27;
$L__BB1_2:
	cvta.to.global.u64 	%rd12, %rd7;
	mul.wide.s32 	%rd13, %r1, 48;
	add.s64 	%rd14, %rd12, %rd13;
	ld.global.v2.u32 	{%r28, %r29}, [%rd14];
	shr.u32 	%r30, %r29, 2;
	xor.b32  	%r31, %r30, %r29;
	ld.global.v2.u32 	{%r32, %r33}, [%rd14+8];
	ld.global.v2.u32 	{%r34, %r35}, [%rd14+16];
	st.global.v2.u32 	[%rd14+8], {%r33, %r34};
	shl.b32 	%r36, %r35, 4;
	shl.b32 	%r37, %r31, 1;
	xor.b32  	%r38, %r37, %r36;
	xor.b32  	%r39, %r38, %r31;
	xor.b32  	%r40, %r39, %r35;
	st.global.v2.u32 	[%rd14+16], {%r35, %r40};
	add.s32 	%r41, %r28, 362437;
	st.global.v2.u32 	[%rd14], {%r41, %r32};
	add.s32 	%r42, %r40, %r41;
	and.b32  	%r27, %r42, 7;
	setp.gt.s32 	%p2, %r27, 3;
	@%p2 bra 	$L__BB1_6;
	setp.gt.s32 	%p6, %r27, 1;
	@%p6 bra 	$L__BB1_11;
	setp.eq.s32 	%p8, %r27, 0;
	@%p8 bra 	$L__BB1_5;
	bra.uni 	$L__BB1_9;
$L__BB1_5:
	add.s32 	%r59, %r59, -1;
	bra.uni 	$L__BB1_17;
$L__BB1_6:
	setp.gt.s32 	%p3, %r27, 5;
	@%p3 bra 	$L__BB1_15;
	add.s32 	%r59, %r59, -1;
	setp.eq.s32 	%p5, %r27, 4;
	@%p5 bra 	$L__BB1_8;
	bra.uni 	$L__BB1_13;
$L__BB1_8:
	add.s32 	%r60, %r60, -1;
	bra.uni 	$L__BB1_17;
$L__BB1_9:
	add.s32 	%r59, %r59, 1;
	bra.uni 	$L__BB1_17;
$L__BB1_10:
	add.s32 	%r60, %r60, -1;
	bra.uni 	$L__BB1_17;
$L__BB1_11:
	setp.eq.s32 	%p7, %r27, 2;
	@%p7 bra 	$L__BB1_10;
	add.s32 	%r60, %r60, 1;
	bra.uni 	$L__BB1_17;
$L__BB1_13:
	add.s32 	%r60, %r60, 1;
	bra.uni 	$L__BB1_17;
$L__BB1_14:
	add.s32 	%r60, %r60, -1;
	bra.uni 	$L__BB1_17;
$L__BB1_15:
	add.s32 	%r59, %r59, 1;
	setp.eq.s32 	%p4, %r27, 6;
	@%p4 bra 	$L__BB1_14;
	add.s32 	%r60, %r60, 1;
$L__BB1_17:
	setp.lt.s32 	%p9, %r60, 1;
	add.s32 	%r43, %r23, -2;
	min.s32 	%r44, %r60, %r43;
	selp.b32 	%r18, 1, %r44, %p9;
	setp.lt.s32 	%p10, %r59, 1;
	min.s32 	%r45, %r59, %r43;
	selp.b32 	%r19, 1, %r45, %p10;
	add.s32 	%r46, %r19, -1;
	mul.lo.s32 	%r20, %r46, %r23;
	cvt.s64.s32 	%rd15, %r20;
	cvt.s64.s32 	%rd3, %r18;
	add.s64 	%rd16, %rd15, %rd3;
	shl.b64 	%rd17, %rd16, 2;
	add.s64 	%rd18, %rd1, %rd17;
	ld.global.u32 	%r47, [%rd18+-4];
	setp.ne.s32 	%p11, %r47, 0;
	@%p11 bra 	$L__BB1_25;
	add.s32 	%r48, %r20, %r18;
	mul.wide.s32 	%rd19, %r48, 4;
	add.s64 	%rd4, %rd1, %rd19;
	ld.global.u32 	%r49, [%rd4];
	setp.ne.s32 	%p12, %r49, 0;
	@%p12 bra 	$L__BB1_25;
	ld.global.u32 	%r50, [%rd4+4];
	setp.ne.s32 	%p13, %r50, 0;
	@%p13 bra 	$L__BB1_25;
	mul.lo.s32 	%r21, %r19, %r23;
	cvt.s64.s32 	%rd20, %r21;
	add.s64 	%rd21, %rd3, %rd20;
	shl.b64 	%rd22, %rd21, 2;
	add.s64 	%rd5, %rd1, %rd22;
	ld.global.u32 	%r51, [%rd5+-4];
	setp.ne.s32 	%p14, %r51, 0;
	@%p14 bra 	$L__BB1_25;
	ld.global.u32 	%r52, [%rd5+4];
	setp.ne.s32 	%p15, %r52, 0;
	@%p15 bra 	$L__BB1_25;
	add.s32 	%r22, %r21, %r23;
	cvt.s64.s32 	%rd23, %r22;
	add.s64 	%rd24, %rd23, %rd3;
	shl.b64 	%rd25, %rd24, 2;
	add.s64 	%rd26, %rd1, %rd25;
	ld.global.u32 	%r53, [%rd26+-4];
	setp.ne.s32 	%p16, %r53, 0;
	@%p16 bra 	$L__BB1_25;
	add.s32 	%r54, %r22, %r18;
	mul.wide.s32 	%rd27, %r54, 4;
	add.s64 	%rd6, %rd1, %rd27;
	ld.global.u32 	%r55, [%rd6];
	setp.ne.s32 	%p17, %r55, 0;
	@%p17 bra 	$L__BB1_25;
	ld.global.u32 	%r56, [%rd6+4];
	setp.eq.s32 	%p18, %r56, 0;
	mov.b16 	%rs6, 0;
	@%p18 bra 	$L__BB1_26;
$L__BB1_25:
	mad.lo.s32 	%r57, %r19, %r23, %r18;
	mul.wide.s32 	%rd28, %r57, 4;
	add.s64 	%rd29, %rd1, %rd28;
	atom.global.add.u32 	%r58, [%rd29], 1;
	mov.b16 	%rs6, 1;
$L__BB1_26:
	st.global.u32 	[%rd2], %r18;
	st.global.u32 	[%rd2+4], %r19;
	st.global.u16 	[%rd2+8], %rs6;
$L__BB1_27:
	ret;

}


// ===== COMPILED SASS (sm_100) =====

	.target	sm_100

	.elftype	@"ET_EXEC"


//--------------------- .note.nv.tkinfo           --------------------------
	.section	.note.nv.tkinfo,"",@"SHT_NOTE"
	.sectionflags	@"SHF_NOTE_NV_TKINFO"
	.tkinfo
        /*0018*/ 	.word	0x00000002
        /*0030*/ 	.string	""
        /*0030*/ 	.string	"ptxas"
        /*0030*/ 	.string	"Cuda compilation tools, release 13.0, V13.0.88"
        /*0030*/ 	.string	"Build cuda_13.0.r13.0/compiler.36424714_0"
        /*0030*/ 	.string	"-arch sm_100 -m 64 "



//--------------------- .note.nv.cuinfo           --------------------------
	.section	.note.nv.cuinfo,"",@"SHT_NOTE"
	.sectionflags	@"SHF_NOTE_NV_CUINFO"
        /*0018*/ 	.short	0x0002
        /*001a*/ 	.short	0x0064
        /*001c*/ 	.short	0x0082
	.zero		2


//--------------------- .nv.info                  --------------------------
	.section	.nv.info,"",@"SHT_CUDA_INFO"
	.align	4


	//----- nvinfo : EIATTR_REGCOUNT
	.align		4
        /*0000*/ 	.byte	0x04, 0x2f
        /*0002*/ 	.short	(.L_10 - .L_9)
	.align		4
.L_9:
        /*0004*/ 	.word	index@(_Z12setup_kernelP8particlePiP17curandStateXORWOWi)
        /*0008*/ 	.word	0x0000001f


	//----- nvinfo : EIATTR_FRAME_SIZE
	.align		4
.L_10:
        /*000c*/ 	.byte	0x04, 0x11
        /*000e*/ 	.short	(.L_12 - .L_11)
	.align		4
.L_11:
        /*0010*/ 	.word	index@(_Z12setup_kernelP8particlePiP17curandStateXORWOWi)
        /*0014*/ 	.word	0x00000000


	//----- nvinfo : EIATTR_REGCOUNT
	.align		4
.L_12:
        /*0018*/ 	.byte	0x04, 0x2f
        /*001a*/ 	.short	(.L_14 - .L_13)
	.align		4
.L_13:
        /*001c*/ 	.word	index@(_Z16diffusion_kernelP8particlePiiP17curandStateXORWOW)
        /*0020*/ 	.word	0x00000014


	//----- nvinfo : EIATTR_FRAME_SIZE
	.align		4
.L_14:
        /*0024*/ 	.byte	0x04, 0x11
        /*0026*/ 	.short	(.L_16 - .L_15)
	.align		4
.L_15:
        /*0028*/ 	.word	index@(_Z16diffusion_kernelP8particlePiiP17curandStateXORWOW)
        /*002c*/ 	.word	0x00000000


	//----- nvinfo : EIATTR_MIN_STACK_SIZE
	.align		4
.L_16:
        /*0030*/ 	.byte	0x04, 0x12
        /*0032*/ 	.short	(.L_18 - .L_17)
	.align		4
.L_17:
        /*0034*/ 	.word	index@(_Z16diffusion_kernelP8particlePiiP17curandStateXORWOW)
        /*0038*/ 	.word	0x00000000


	//----- nvinfo : EIATTR_MIN_STACK_SIZE
	.align		4
.L_18:
        /*003c*/ 	.byte	0x04, 0x12
        /*003e*/ 	.short	(.L_20 - .L_19)
	.align		4
.L_19:
        /*0040*/ 	.word	index@(_Z12setup_kernelP8particlePiP17curandStateXORWOWi)
        /*0044*/ 	.word	0x00000000
.L_20:


//--------------------- .nv.compat                --------------------------
	.section	.nv.compat,"",@"SHT_CUDA_COMPAT_INFO"
	.align	4
        /*0000*/ 	.byte	0x02, 0x09, 0x00, 0x00, 0x02, 0x02, 0x01, 0x00, 0x02, 0x05, 0x05, 0x00, 0x03, 0x07, 0x01, 0x01
        /*0010*/ 	.byte	0x02, 0x03, 0x00, 0x00, 0x02, 0x06, 0x01, 0x00, 0x04, 0x0b, 0x08, 0x00, 0x09, 0x00, 0x00, 0x00
        /*0020*/ 	.byte	0x00, 0x00, 0x00, 0x00


//--------------------- .nv.info._Z16diffusion_kernelP8particlePiiP17curandStateXORWOW --------------------------
	.section	.nv.info._Z16diffusion_kernelP8particlePiiP17curandStateXORWOW,"",@"SHT_CUDA_INFO"
	.sectionflags	@""
	.align	4


	//----- nvinfo : EIATTR_CUDA_API_VERSION
	.align		4
        /*0000*/ 	.byte	0x04, 0x37
        /*0002*/ 	.short	(.L_22 - .L_21)
.L_21:
        /*0004*/ 	.word	0x00000082


	//----- nvinfo : EIATTR_KPARAM_INFO
	.align		4
.L_22:
        /*0008*/ 	.byte	0x04, 0x17
        /*000a*/ 	.short	(.L_24 - .L_23)
.L_23:
        /*000c*/ 	.word	0x00000000
        /*0010*/ 	.short	0x0003
        /*0012*/ 	.short	0x0018
        /*0014*/ 	.byte	0x00, 0xf5, 0x21, 0x00


	//----- nvinfo : EIATTR_KPARAM_INFO
	.align		4
.L_24:
        /*0018*/ 	.byte	0x04, 0x17
        /*001a*/ 	.short	(.L_26 - .L_25)
.L_25:
        /*001c*/ 	.word	0x00000000
        /*0020*/ 	.short	0x0002
        /*0022*/ 	.short	0x0010
        /*0024*/ 	.byte	0x00, 0xf0, 0x11, 0x00


	//----- nvinfo : EIATTR_KPARAM_INFO
	.align		4
.L_26:
        /*0028*/ 	.byte	0x04, 0x17
        /*002a*/ 	.short	(.L_28 - .L_27)
.L_27:
        /*002c*/ 	.word	0x00000000
        /*0030*/ 	.short	0x0001
        /*0032*/ 	.short	0x0008
        /*0034*/ 	.byte	0x00, 0xf5, 0x21, 0x00


	//----- nvinfo : EIATTR_KPARAM_INFO
	.align		4
.L_28:
        /*0038*/ 	.byte	0x04, 0x17
        /*003a*/ 	.short	(.L_30 - .L_29)
.L_29:
        /*003c*/ 	.word	0x00000000
        /*0040*/ 	.short	0x0000
        /*0042*/ 	.short	0x0000
        /*0044*/ 	.byte	0x00, 0xf5, 0x21, 0x00


	//----- nvinfo : EIATTR_SPARSE_MMA_MASK
	.align		4
.L_30:
        /*0048*/ 	.byte	0x03, 0x50
        /*004a*/ 	.short	0x0000


	//----- nvinfo : EIATTR_MAXREG_COUNT
	.align		4
        /*004c*/ 	.byte	0x03, 0x1b
        /*004e*/ 	.short	0x00ff


	//----- nvinfo : EIATTR_MERCURY_ISA_VERSION
	.align		4
        /*0050*/ 	.byte	0x03, 0x5f
        /*0052*/ 	.short	0x0101


	//----- nvinfo : EIATTR_VRC_CTA_INIT_COUNT
	.align		4
        /*0054*/ 	.byte	0x02, 0x4a
	.zero		1
	.zero		1


	//----- nvinfo : EIATTR_EXIT_INSTR_OFFSETS
	.align		4
        /*0058*/ 	.byte	0x04, 0x1c
        /*005a*/ 	.short	(.L_32 - .L_31)


	//   ....[0]....
.L_31:
        /*005c*/ 	.word	0x000000e0


	//   ....[1]....
        /*0060*/ 	.word	0x00000840


	//----- nvinfo : EIATTR_CRS_STACK_SIZE
	.align		4
.L_32:
        /*0064*/ 	.byte	0x04, 0x1e
        /*0066*/ 	.short	(.L_34 - .L_33)
.L_33:
        /*0068*/ 	.word	0x00000000


	//----- nvinfo : EIATTR_CBANK_PARAM_SIZE
	.align		4
.L_34:
        /*006c*/ 	.byte	0x03, 0x19
        /*006e*/ 	.short	0x0020


	//----- nvinfo : EIATTR_PARAM_CBANK
	.align		4
        /*0070*/ 	.byte	0x04, 0x0a
        /*0072*/ 	.short	(.L_36 - .L_35)
	.align		4
.L_35:
        /*0074*/ 	.word	index@(.nv.constant0._Z16diffusion_kernelP8particlePiiP17curandStateXORWOW)
        /*0078*/ 	.short	0x0380
        /*007a*/ 	.short	0x0020


	//----- nvinfo : EIATTR_SW_WAR
	.align		4
.L_36:
        /*007c*/ 	.byte	0x04, 0x36
        /*007e*/ 	.short	(.L_38 - .L_37)
.L_37:
        /*0080*/ 	.word	0x00000008
.L_38:


//--------------------- .nv.info._Z12setup_kernelP8particlePiP17curandStateXORWOWi --------------------------
	.section	.nv.info._Z12setup_kernelP8particlePiP17curandStateXORWOWi,"",@"SHT_CUDA_INFO"
	.sectionflags	@""
	.align	4


	//----- nvinfo : EIATTR_CUDA_API_VERSION
	.align		4
        /*0000*/ 	.byte	0x04, 0x37
        /*0002*/ 	.short	(.L_40 - .L_39)
.L_39:
        /*0004*/ 	.word	0x00000082


	//----- nvinfo : EIATTR_KPARAM_INFO
	.align		4
.L_40:
        /*0008*/ 	.byte	0x04, 0x17
        /*000a*/ 	.short	(.L_42 - .L_41)
.L_41:
        /*000c*/ 	.word	0x00000000
        /*0010*/ 	.short	0x0003
        /*0012*/ 	.short	0x0018
        /*0014*/ 	.byte	0x00, 0xf0, 0x11, 0x00


	//----- nvinfo : EIATTR_KPARAM_INFO
	.align		4
.L_42:
        /*0018*/ 	.byte	0x04, 0x17
        /*001a*/ 	.short	(.L_44 - .L_43)
.L_43:
        /*001c*/ 	.word	0x00000000
        /*0020*/ 	.short	0x0002
        /*0022*/ 	.short	0x0010
        /*0024*/ 	.byte	0x00, 0xf5, 0x21, 0x00


	//----- nvinfo : EIATTR_KPARAM_INFO
	.align		4
.L_44:
        /*0028*/ 	.byte	0x04, 0x17
        /*002a*/ 	.short	(.L_46 - .L_45)
.L_45:
        /*002c*/ 	.word	0x00000000
        /*0030*/ 	.short	0x0001
        /*0032*/ 	.short	0x0008
        /*0034*/ 	.byte	0x00, 0xf5, 0x21, 0x00


	//----- nvinfo : EIATTR_KPARAM_INFO
	.align		4
.L_46:
        /*0038*/ 	.byte	0x04, 0x17
        /*003a*/ 	.short	(.L_48 - .L_47)
.L_47:
        /*003c*/ 	.word	0x00000000
        /*0040*/ 	.short	0x0000
        /*0042*/ 	.short	0x0000
        /*0044*/ 	.byte	0x00, 0xf5, 0x21, 0x00


	//----- nvinfo : EIATTR_SPARSE_MMA_MASK
	.align		4
.L_48:
        /*0048*/ 	.byte	0x03, 0x50
        /*004a*/ 	.short	0x0000


	//----- nvinfo : EIATTR_MAXREG_COUNT
	.align		4
        /*004c*/ 	.byte	0x03, 0x1b
        /*004e*/ 	.short	0x00ff


	//----- nvinfo : EIATTR_MERCURY_ISA_VERSION
	.align		4
        /*0050*/ 	.byte	0x03, 0x5f
        /*0052*/ 	.short	0x0101


	//----- nvinfo : EIATTR_VRC_CTA_INIT_COUNT
	.align		4
        /*0054*/ 	.byte	0x02, 0x4a
	.zero		1
	.zero		1


	//----- nvinfo : EIATTR_EXIT_INSTR_OFFSETS
	.align		4
        /*0058*/ 	.byte	0x04, 0x1c
        /*005a*/ 	.short	(.L_50 - .L_49)


	//   ....[0]....
.L_49:
        /*005c*/ 	.word	0x000012f0


	//----- nvinfo : EIATTR_CRS_STACK_SIZE
	.align		4
.L_50:
        /*0060*/ 	.byte	0x04, 0x1e
        /*0062*/ 	.short	(.L_52 - .L_51)
.L_51:
        /*0064*/ 	.word	0x00000000


	//----- nvinfo : EIATTR_CBANK_PARAM_SIZE
	.align		4
.L_52:
        /*0068*/ 	.byte	0x03, 0x19
        /*006a*/ 	.short	0x001c


	//----- nvinfo : EIATTR_PARAM_CBANK
	.align		4
        /*006c*/ 	.byte	0x04, 0x0a
        /*006e*/ 	.short	(.L_54 - .L_53)
	.align		4
.L_53:
        /*0070*/ 	.word	index@(.nv.constant0._Z12setup_kernelP8particlePiP17curandStateXORWOWi)
        /*0074*/ 	.short	0x0380
        /*0076*/ 	.short	0x001c


	//----- nvinfo : EIATTR_SW_WAR
	.align		4
.L_54:
        /*0078*/ 	.byte	0x04, 0x36
        /*007a*/ 	.short	(.L_56 - .L_55)
.L_55:
        /*007c*/ 	.word	0x00000008
.L_56:


//--------------------- .nv.callgraph             --------------------------
	.section	.nv.callgraph,"",@"SHT_CUDA_CALLGRAPH"
	.align	4
	.sectionentsize	8
	.align		4
        /*0000*/ 	.word	0x00000000
	.align		4
        /*0004*/ 	.word	0xffffffff
	.align		4
        /*0008*/ 	.word	0x00000000
	.align		4
        /*000c*/ 	.word	0xfffffffe
	.align		4
        /*0010*/ 	.word	0x00000000
	.align		4
        /*0014*/ 	.word	0xfffffffd
	.align		4
        /*0018*/ 	.word	0x00000000
	.align		4
        /*001c*/ 	.word	0xfffffffc


//--------------------- .nv.constant4             --------------------------
	.section	.nv.constant4,"a",@progbits
	.align	8
	.align		8
.nv.constant4:
        /*0000*/ 	.dword	precalc_xorwow_matrix
	.align		8
        /*0008*/ 	.dword	precalc_xorwow_offset_matrix
	.align		8
        /*0010*/ 	.dword	mrg32k3aM1
	.align		8
        /*0018*/ 	.dword	mrg32k3aM2
	.align		8
        /*0020*/ 	.dword	mrg32k3aM1SubSeq
	.align		8
        /*0028*/ 	.dword	mrg32k3aM2SubSeq
	.align		8
        /*0030*/ 	.dword	mrg32k3aM1Seq
	.align		8
        /*0038*/ 	.dword	mrg32k3aM2Seq


//--------------------- .nv.constant3             --------------------------
	.section	.nv.constant3,"a",@progbits
	.align	8
.nv.constant3:
	.type		__cr_lgamma_table,@object
	.size		__cr_lgamma_table,(.L_8 - __cr_lgamma_table)
__cr_lgamma_table:
        /*0000*/ 	.byte	0x00, 0x00, 0x00, 0x00, 0x00, 0x00, 0x00, 0x00, 0x00, 0x00, 0x00, 0x00, 0x00, 0x00, 0x00, 0x00
        /*0010*/ 	.byte	0xef, 0x39, 0xfa, 0xfe, 0x42, 0x2e, 0xe6, 0x3f, 0x02, 0x20, 0x2a, 0xfa, 0x0b, 0xab, 0xfc, 0x3f
        /*0020*/ 	.byte	0xf9, 0x2c, 0x92, 0x7c, 0xa7, 0x6c, 0x09, 0x40, 0xc9, 0x79, 0x44, 0x3c, 0x64, 0x26, 0x13, 0x40
        /*0030*/ 	.byte	0xca, 0x01, 0xcf, 0x3a, 0x27, 0x51, 0x1a, 0x40, 0x30, 0xcc, 0x2d, 0xf3, 0xe1, 0x0c, 0x21, 0x40
        /*0040*/ 	.byte	0x0d, 0xb7, 0xfc, 0x82, 0x8e, 0x35, 0x25, 0x40
.L_8:


//--------------------- .text._Z16diffusion_kernelP8particlePiiP17curandStateXORWOW --------------------------
	.section	.text._Z16diffusion_kernelP8particlePiiP17curandStateXORWOW,"ax",@progbits
	.align	128
        .global         _Z16diffusion_kernelP8particlePiiP17curandStateXORWOW
        .type           _Z16diffusion_kernelP8particlePiiP17curandStateXORWOW,@function
        .size           _Z16diffusion_kernelP8particlePiiP17curandStateXORWOW,(.L_x_19 - _Z16diffusion_kernelP8particlePiiP17curandStateXORWOW)
        .other          _Z16diffusion_kernelP8particlePiiP17curandStateXORWOW,@"STO_CUDA_ENTRY STV_DEFAULT"
_Z16diffusion_kernelP8particlePiiP17curandStateXORWOW:
.text._Z16diffusion_kernelP8particlePiiP17curandStateXORWOW:
[----:B------:R-:W-:Y:S01]  /*0000*/  LDC R1, c[0x0][0x37c] ;  /* 0x0000df00ff017b82 */ /* 0x000fe20000000800 */
[----:B------:R-:W0:Y:S07]  /*0010*/  S2R R0, SR_TID.X ;  /* 0x0000000000007919 */ /* 0x000e2e0000002100 */
[----:B------:R-:W0:Y:S01]  /*0020*/  S2UR UR4, SR_CTAID.X ;  /* 0x00000000000479c3 */ /* 0x000e220000002500 */
[----:B------:R-:W1:Y:S07]  /*0030*/  LDCU.64 UR6, c[0x0][0x358] ;  /* 0x00006b00ff0677ac */ /* 0x000e6e0008000a00 */
[----:B------:R-:W0:Y:S08]  /*0040*/  LDC R5, c[0x0][0x360] ;  /* 0x0000d800ff057b82 */ /* 0x000e300000000800 */
[----:B------:R-:W2:Y:S01]  /*0050*/  LDC.64 R2, c[0x0][0x380] ;  /* 0x0000e000ff027b82 */ /* 0x000ea20000000a00 */
[----:B0-----:R-:W-:-:S04]  /*0060*/  IMAD R5, R5, UR4, R0 ;  /* 0x0000000405057c24 */ /* 0x001fc8000f8e0200 */
[----:B--2---:R-:W-:-:S05]  /*0070*/  IMAD.WIDE R2, R5, 0xc, R2 ;  /* 0x0000000c05027825 */ /* 0x004fca00078e0202 */
[----:B-1----:R-:W2:Y:S01]  /*0080*/  LDG.E.U16 R0, desc[UR6][R2.64+0x8] ;  /* 0x0000080602007981 */ /* 0x002ea2000c1e1500 */
[----:B------:R-:W-:-:S03]  /*0090*/  IMAD.MOV.U32 R4, RZ, RZ, 0x2 ;  /* 0x00000002ff047424 */ /* 0x000fc600078e00ff */
[----:B------:R0:W5:Y:S01]  /*00a0*/  LDG.E R8, desc[UR6][R2.64] ;  /* 0x0000000602087981 */ /* 0x000162000c1e1900 */
[----:B--2---:R-:W-:-:S03]  /*00b0*/  ISETP.NE.AND P0, PT, R0, RZ, PT ;  /* 0x000000ff0000720c */ /* 0x004fc60003f05270 */
[----:B------:R0:W5:Y:S10]  /*00c0*/  LDG.E R0, desc[UR6][R2.64+0x4] ;  /* 0x0000040602007981 */ /* 0x000174000c1e1900 */
[----:B------:R0:W-:Y:S01]  /*00d0*/  @P0 STG.E.U16 desc[UR6][R2.64+0x8], R4 ;  /* 0x0000080402000986 */ /* 0x0001e2000c101506 */
[----:B------:R-:W-:Y:S05]  /*00e0*/  @P0 EXIT ;  /* 0x000000000000094d */ /* 0x000fea0003800000 */
[----:B------:R-:W1:Y:S02]  /*00f0*/  LDC.64 R6, c[0x0][0x398] ;  /* 0x0000e600ff067b82 */ /* 0x000e640000000a00 */
[----:B-1----:R-:W-:-:S05]  /*0100*/  IMAD.WIDE R6, R5, 0x30, R6 ;  /* 0x0000003005067825 */ /* 0x002fca00078e0206 */
[----:B------:R-:W2:Y:S04]  /*0110*/  LDG.E.64 R10, desc[UR6][R6.64] ;  /* 0x00000006060a7981 */ /* 0x000ea8000c1e1b00 */
[----:B0-----:R-:W3:Y:S04]  /*0120*/  LDG.E.64 R4, desc[UR6][R6.64+0x10] ;  /* 0x0000100606047981 */ /* 0x001ee8000c1e1b00 */
[----:B------:R-:W4:Y:S01]  /*0130*/  LDG.E.64 R14, desc[UR6][R6.64+0x8] ;  /* 0x00000806060e7981 */ /* 0x000f22000c1e1b00 */
[----:B------:R-:W-:Y:S01]  /*0140*/  BSSY.RECONVERGENT B0, `(.L_x_0) ;  /* 0x0000028000007945 */ /* 0x000fe20003800200 */
[----:B--2---:R-:W-:Y:S01]  /*0150*/  SHF.R.U32.HI R12, RZ, 0x2, R11 ;  /* 0x00000002ff0c7819 */ /* 0x004fe2000001160b */
[----:B------:R-:W-:-:S03]  /*0160*/  VIADD R10, R10, 0x587c5 ;  /* 0x000587c50a0a7836 */ /* 0x000fc60000000000 */
[----:B------:R-:W-:Y:S01]  /*0170*/  LOP3.LUT R12, R12, R11, RZ, 0x3c, !PT ;  /* 0x0000000b0c0c7212 */ /* 0x000fe200078e3cff */
[----:B---3--:R-:W-:Y:S02]  /*0180*/  IMAD.SHL.U32 R9, R5, 0x10, RZ ;  /* 0x0000001005097824 */ /* 0x008fe400078e00ff */
[----:B------:R-:W-:Y:S02]  /*0190*/  IMAD.MOV.U32 R17, RZ, RZ, R4 ;  /* 0x000000ffff117224 */ /* 0x000fe400078e0004 */
[----:B------:R-:W-:Y:S02]  /*01a0*/  IMAD.SHL.U32 R11, R12, 0x2, RZ ;  /* 0x000000020c0b7824 */ /* 0x000fe400078e00ff */
[----:B----4-:R-:W-:-:S03]  /*01b0*/  IMAD.MOV.U32 R16, RZ, RZ, R15 ;  /* 0x000000ffff107224 */ /* 0x010fc600078e000f */
[----:B------:R-:W-:Y:S01]  /*01c0*/  LOP3.LUT R12, R12, R11, R9, 0x96, !PT ;  /* 0x0000000b0c0c7212 */ /* 0x000fe200078e9609 */
[----:B------:R-:W-:Y:S01]  /*01d0*/  IMAD.MOV.U32 R11, RZ, RZ, R14 ;  /* 0x000000ffff0b7224 */ /* 0x000fe200078e000e */
[----:B------:R0:W-:Y:S02]  /*01e0*/  STG.E.64 desc[UR6][R6.64+0x8], R16 ;  /* 0x0000081006007986 */ /* 0x0001e4000c101b06 */
[----:B------:R-:W-:Y:S01]  /*01f0*/  LOP3.LUT R13, R12, R5, RZ, 0x3c, !PT ;  /* 0x000000050c0d7212 */ /* 0x000fe200078e3cff */
[----:B------:R-:W-:Y:S01]  /*0200*/  IMAD.MOV.U32 R12, RZ, RZ, R5 ;  /* 0x000000ffff0c7224 */ /* 0x000fe200078e0005 */
[----:B------:R0:W-:Y:S03]  /*0210*/  STG.E.64 desc[UR6][R6.64], R10 ;  /* 0x0000000a06007986 */ /* 0x0001e6000c101b06 */
[----:B------:R-:W-:Y:S01]  /*0220*/  IMAD.IADD R4, R13, 0x1, R10 ;  /* 0x000000010d047824 */ /* 0x000fe200078e020a */
[----:B------:R0:W-:Y:S04]  /*0230*/  STG.E.64 desc[UR6][R6.64+0x10], R12 ;  /* 0x0000100c06007986 */ /* 0x0001e8000c101b06 */
[----:B------:R-:W-:-:S04]  /*0240*/  LOP3.LUT R4, R4, 0x7, RZ, 0xc0, !PT ;  /* 0x0000000704047812 */ /* 0x000fc800078ec0ff */
[----:B------:R-:W-:-:S13]  /*0250*/  ISETP.GT.AND P0, PT, R4, 0x3, PT ;  /* 0x000000030400780c */ /* 0x000fda0003f04270 */
[----:B0-----:R-:W-:Y:S05]  /*0260*/  @P0 BRA `(.L_x_1) ;  /* 0x0000000000280947 */ /* 0x001fea0003800000 */
[----:B------:R-:W-:-:S13]  /*0270*/  ISETP.GT.AND P0, PT, R4, 0x1, PT ;  /* 0x000000010400780c */ /* 0x000fda0003f04270 */
[----:B------:R-:W-:Y:S05]  /*0280*/  @P0 BRA `(.L_x_2) ;  /* 0x0000000000100947 */ /* 0x000fea0003800000 */
[----:B------:R-:W-:-:S13]  /*0290*/  ISETP.NE.AND P0, PT, R4, RZ, PT ;  /* 0x000000ff0400720c */ /* 0x000fda0003f05270 */
[----:B-----5:R-:W-:-:S04]  /*02a0*/  @P0 VIADD R0, R0, 0x1 ;  /* 0x0000000100000836 */ /* 0x020fc80000000000 */
[----:B------:R-:W-:Y:S01]  /*02b0*/  @!P0 VIADD R0, R0, 0xffffffff ;  /* 0xffffffff00008836 */ /* 0x000fe20000000000 */
[----:B------:R-:W-:Y:S06]  /*02c0*/  BRA `(.L_x_3) ;  /* 0x00000000003c7947 */ /* 0x000fec0003800000 */
.L_x_2:
[----:B------:R-:W-:-:S13]  /*02d0*/  ISETP.NE.AND P0, PT, R4, 0x2, PT ;  /* 0x000000020400780c */ /* 0x000fda0003f05270 */
[----:B-----5:R-:W-:-:S04]  /*02e0*/  @P0 VIADD R8, R8, 0x1 ;  /* 0x0000000108080836 */ /* 0x020fc80000000000 */
[----:B------:R-:W-:Y:S01]  /*02f0*/  @!P0 VIADD R8, R8, 0xffffffff ;  /* 0xffffffff08088836 */ /* 0x000fe20000000000 */
[----:B------:R-:W-:Y:S06]  /*0300*/  BRA `(.L_x_3) ;  /* 0x00000000002c7947 */ /* 0x000fec0003800000 */
.L_x_1:
[----:B------:R-:W-:-:S13]  /*0310*/  ISETP.GT.AND P0, PT, R4, 0x5, PT ;  /* 0x000000050400780c */ /* 0x000fda0003f04270 */
[----:B------:R-:W-:Y:S05]  /*0320*/  @P0 BRA `(.L_x_4) ;  /* 0x0000000000140947 */ /* 0x000fea0003800000 */
[----:B------:R-:W-:Y:S01]  /*0330*/  ISETP.NE.AND P0, PT, R4, 0x4, PT ;  /* 0x000000040400780c */ /* 0x000fe20003f05270 */
[----:B-----5:R-:W-:-:S12]  /*0340*/  VIADD R0, R0, 0xffffffff ;  /* 0xffffffff00007836 */ /* 0x020fd80000000000 */
[----:B------:R-:W-:-:S04]  /*0350*/  @P0 VIADD R8, R8, 0x1 ;  /* 0x0000000108080836 */ /* 0x000fc80000000000 */
[----:B------:R-:W-:Y:S01]  /*0360*/  @!P0 VIADD R8, R8, 0xffffffff ;  /* 0xffffffff08088836 */ /* 0x000fe20000000000 */
[----:B------:R-:W-:Y:S06]  /*0370*/  BRA `(.L_x_3) ;  /* 0x0000000000107947 */ /* 0x000fec0003800000 */
.L_x_4:
[----:B------:R-:W-:Y:S01]  /*0380*/  ISETP.NE.AND P0, PT, R4, 0x6, PT ;  /* 0x000000060400780c */ /* 0x000fe20003f05270 */
[----:B-----5:R-:W-:-:S12]  /*0390*/  VIADD R0, R0, 0x1 ;  /* 0x0000000100007836 */ /* 0x020fd80000000000 */
[----:B------:R-:W-:-:S04]  /*03a0*/  @P0 VIADD R8, R8, 0x1 ;  /* 0x0000000108080836 */ /* 0x000fc80000000000 */
[----:B------:R-:W-:-:S07]  /*03b0*/  @!P0 VIADD R8, R8, 0xffffffff ;  /* 0xffffffff08088836 */ /* 0x000fce0000000000 */
.L_x_3:
[----:B------:R-:W-:Y:S05]  /*03c0*/  BSYNC.RECONVERGENT B0 ;  /* 0x0000000000007941 */ /* 0x000fea0003800200 */
.L_x_0:
[----:B------:R-:W0:Y:S01]  /*03d0*/  LDCU UR5, c[0x0][0x390] ;  /* 0x00007200ff0577ac */ /* 0x000e220008000800 */
[----:B------:R-:W-:Y:S01]  /*03e0*/  ISETP.GE.AND P0, PT, R0, 0x1, PT ;  /* 0x000000010000780c */ /* 0x000fe20003f06270 */
[----:B------:R-:W1:Y:S01]  /*03f0*/  LDCU.64 UR8, c[0x0][0x388] ;  /* 0x00007100ff0877ac */ /* 0x000e620008000a00 */
[----:B0-----:R-:W-:-:S06]  /*0400*/  UIADD3 UR4, UPT, UPT, UR5, -0x2, URZ ;  /* 0xfffffffe05047890 */ /* 0x001fcc000fffe0ff */
[----:B------:R-:W-:Y:S02]  /*0410*/  VIMNMX R5, PT, PT, R0, UR4, PT ;  /* 0x0000000400057c48 */ /* 0x000fe4000bfe0100 */
[C---:B------:R-:W-:Y:S02]  /*0420*/  VIMNMX R0, PT, PT, R8.reuse, UR4, PT ;  /* 0x0000000408007c48 */ /* 0x040fe4000bfe0100 */
[----:B------:R-:W-:Y:S02]  /*0430*/  SEL R5, R5, 0x1, P0 ;  /* 0x0000000105057807 */ /* 0x000fe40000000000 */
[----:B------:R-:W-:-:S03]  /*0440*/  ISETP.GE.AND P0, PT, R8, 0x1, PT ;  /* 0x000000010800780c */ /* 0x000fc60003f06270 */
[----:B------:R-:W-:Y:S01]  /*0450*/  VIADD R4, R5, 0xffffffff ;  /* 0xffffffff05047836 */ /* 0x000fe20000000000 */
[----:B------:R-:W-:-:S03]  /*0460*/  SEL R0, R0, 0x1, P0 ;  /* 0x0000000100007807 */ /* 0x000fc60000000000 */
[----:B------:R-:W-:Y:S01]  /*0470*/  IMAD R9, R4, UR5, RZ ;  /* 0x0000000504097c24 */ /* 0x000fe2000f8e02ff */
[----:B------:R-:W-:-:S04]  /*0480*/  SHF.R.S32.HI R10, RZ, 0x1f, R0 ;  /* 0x0000001fff0a7819 */ /* 0x000fc80000011400 */
[----:B------:R-:W-:-:S04]  /*0490*/  IADD3 R4, P0, PT, R0, R9, RZ ;  /* 0x0000000900047210 */ /* 0x000fc80007f1e0ff */
[----:B------:R-:W-:Y:S02]  /*04a0*/  LEA.HI.X.SX32 R7, R9, R10, 0x1, P0 ;  /* 0x0000000a09077211 */ /* 0x000fe400000f0eff */
[----:B-1----:R-:W-:-:S04]  /*04b0*/  LEA R6, P0, R4, UR8, 0x2 ;  /* 0x0000000804067c11 */ /* 0x002fc8000f8010ff */
[----:B------:R-:W-:-:S05]  /*04c0*/  LEA.HI.X R7, R4, UR9, R7, 0x2, P0 ;  /* 0x0000000904077c11 */ /* 0x000fca00080f1407 */
[----:B------:R-:W2:Y:S01]  /*04d0*/  LDG.E R6, desc[UR6][R6.64+-0x4] ;  /* 0xfffffc0606067981 */ /* 0x000ea2000c1e1900 */
[----:B------:R-:W-:Y:S04]  /*04e0*/  BSSY.RECONVERGENT B0, `(.L_x_5) ;  /* 0x0000031000007945 */ /* 0x000fe80003800200 */
[----:B------:R-:W-:Y:S01]  /*04f0*/  BSSY.RELIABLE B1, `(.L_x_6) ;  /* 0x0000029000017945 */ /* 0x000fe20003800100 */
[----:B--2---:R-:W-:-:S13]  /*0500*/  ISETP.NE.AND P0, PT, R6, RZ, PT ;  /* 0x000000ff0600720c */ /* 0x004fda0003f05270 */
[----:B------:R-:W-:Y:S05]  /*0510*/  @P0 BRA `(.L_x_7) ;  /* 0x0000000000980947 */ /* 0x000fea0003800000 */
[----:B------:R-:W0:Y:S01]  /*0520*/  LDC.64 R6, c[0x0][0x388] ;  /* 0x0000e200ff067b82 */ /* 0x000e220000000a00 */
[----:B------:R-:W-:-:S04]  /*0530*/  IMAD.IADD R9, R0, 0x1, R9 ;  /* 0x0000000100097824 */ /* 0x000fc800078e0209 */
[----:B0-----:R-:W-:-:S05]  /*0540*/  IMAD.WIDE R8, R9, 0x4, R6 ;  /* 0x0000000409087825 */ /* 0x001fca00078e0206 */
[----:B------:R-:W2:Y:S02]  /*0550*/  LDG.E R4, desc[UR6][R8.64] ;  /* 0x0000000608047981 */ /* 0x000ea4000c1e1900 */
[----:B--2---:R-:W-:-:S13]  /*0560*/  ISETP.NE.AND P0, PT, R4, RZ, PT ;  /* 0x000000ff0400720c */ /* 0x004fda0003f05270 */
[----:B------:R-:W-:Y:S05]  /*0570*/  @P0 BRA `(.L_x_7) ;  /* 0x0000000000800947 */ /* 0x000fea0003800000 */
[----:B------:R-:W2:Y:S02]  /*0580*/  LDG.E R8, desc[UR6][R8.64+0x4] ;  /* 0x0000040608087981 */ /* 0x000ea4000c1e1900 */
[----:B--2---:R-:W-:-:S13]  /*0590*/  ISETP.NE.AND P0, PT, R8, RZ, PT ;  /* 0x000000ff0800720c */ /* 0x004fda0003f05270 */
[----:B------:R-:W-:Y:S05]  /*05a0*/  @P0 BRA `(.L_x_7) ;  /* 0x0000000000740947 */ /* 0x000fea0003800000 */
[----:B------:R-:W-:-:S05]  /*05b0*/  IMAD R11, R5, UR5, RZ ;  /* 0x00000005050b7c24 */ /* 0x000fca000f8e02ff */
[----:B------:R-:W-:-:S04]  /*05c0*/  IADD3 R4, P0, PT, R0, R11, RZ ;  /* 0x0000000b00047210 */ /* 0x000fc80007f1e0ff */
[----:B------:R-:W-:Y:S02]  /*05d0*/  LEA.HI.X.SX32 R9, R11, R10, 0x1, P0 ;  /* 0x0000000a0b097211 */ /* 0x000fe400000f0eff */
[----:B------:R-:W-:-:S04]  /*05e0*/  LEA R8, P0, R4, UR8, 0x2 ;  /* 0x0000000804087c11 */ /* 0x000fc8000f8010ff */
[----:B------:R-:W-:-:S05]  /*05f0*/  LEA.HI.X R9, R4, UR9, R9, 0x2, P0 ;  /* 0x0000000904097c11 */ /* 0x000fca00080f1409 */
[----:B------:R-:W2:Y:S02]  /*0600*/  LDG.E R4, desc[UR6][R8.64+-0x4] ;  /* 0xfffffc0608047981 */ /* 0x000ea4000c1e1900 */
[----:B--2---:R-:W-:-:S13]  /*0610*/  ISETP.NE.AND P0, PT, R4, RZ, PT ;  /* 0x000000ff0400720c */ /* 0x004fda0003f05270 */
[----:B------:R-:W-:Y:S05]  /*0620*/  @P0 BRA `(.L_x_7) ;  /* 0x0000000000540947 */ /* 0x000fea0003800000 */
[----:B------:R-:W2:Y:S02]  /*0630*/  LDG.E R8, desc[UR6][R8.64+0x4] ;  /* 0x0000040608087981 */ /* 0x000ea4000c1e1900 */
[----:B--2---:R-:W-:-:S13]  /*0640*/  ISETP.NE.AND P0, PT, R8, RZ, PT ;  /* 0x000000ff0800720c */ /* 0x004fda0003f05270 */
[----:B------:R-:W-:Y:S05]  /*0650*/  @P0 BRA `(.L_x_7) ;  /* 0x0000000000480947 */ /* 0x000fea0003800000 */
[----:B------:R-:W-:-:S05]  /*0660*/  VIADD R11, R11, UR5 ;  /* 0x000000050b0b7c36 */ /* 0x000fca0008000000 */
[----:B------:R-:W-:-:S04]  /*0670*/  IADD3 R4, P0, PT, R0, R11, RZ ;  /* 0x0000000b00047210 */ /* 0x000fc80007f1e0ff */
[----:B------:R-:W-:Y:S02]  /*0680*/  LEA.HI.X.SX32 R9, R11, R10, 0x1, P0 ;  /* 0x0000000a0b097211 */ /* 0x000fe400000f0eff */
[----:B------:R-:W-:-:S04]  /*0690*/  LEA R8, P0, R4, UR8, 0x2 ;  /* 0x0000000804087c11 */ /* 0x000fc8000f8010ff */
[----:B------:R-:W-:-:S05]  /*06a0*/  LEA.HI.X R9, R4, UR9, R9, 0x2, P0 ;  /* 0x0000000904097c11 */ /* 0x000fca00080f1409 */
[----:B------:R-:W2:Y:S02]  /*06b0*/  LDG.E R8, desc[UR6][R8.64+-0x4] ;  /* 0xfffffc0608087981 */ /* 0x000ea4000c1e1900 */
[----:B--2---:R-:W-:-:S13]  /*06c0*/  ISETP.NE.AND P0, PT, R8, RZ, PT ;  /* 0x000000ff0800720c */ /* 0x004fda0003f05270 */
[----:B------:R-:W-:Y:S05]  /*06d0*/  @P0 BRA `(.L_x_7) ;  /* 0x0000000000280947 */ /* 0x000fea0003800000 */
[----:B------:R-:W-:-:S04]  /*06e0*/  IMAD.IADD R9, R0, 0x1, R11 ;  /* 0x0000000100097824 */ /* 0x000fc800078e020b */
[----:B------:R-:W-:-:S05]  /*06f0*/  IMAD.WIDE R6, R9, 0x4, R6 ;  /* 0x0000000409067825 */ /* 0x000fca00078e0206 */
[----:B------:R-:W2:Y:S02]  /*0700*/  LDG.E R4, desc[UR6][R6.64] ;  /* 0x0000000606047981 */ /* 0x000ea4000c1e1900 */
[----:B--2---:R-:W-:-:S13]  /*0710*/  ISETP.NE.AND P0, PT, R4, RZ, PT ;  /* 0x000000ff0400720c */ /* 0x004fda0003f05270 */
[----:B------:R-:W-:Y:S05]  /*0720*/  @P0 BRA `(.L_x_7) ;  /* 0x0000000000140947 */ /* 0x000fea0003800000 */
[----:B------:R-:W2:Y:S01]  /*0730*/  LDG.E R6, desc[UR6][R6.64+0x4] ;  /* 0x0000040606067981 */ /* 0x000ea2000c1e1900 */
[----:B------:R-:W-:Y:S02]  /*0740*/  PRMT R4, RZ, 0x7610, R4 ;  /* 0x00007610ff047816 */ /* 0x000fe40000000004 */
[----:B--2---:R-:W-:-:S13]  /*0750*/  ISETP.NE.AND P0, PT, R6, RZ, PT ;  /* 0x000000ff0600720c */ /* 0x004fda0003f05270 */
[----:B------:R-:W-:Y:S05]  /*0760*/  @!P0 BREAK.RELIABLE B1 ;  /* 0x0000000000018942 */ /* 0x000fea0003800100 */
[----:B------:R-:W-:Y:S05]  /*0770*/  @!P0 BRA `(.L_x_8) ;  /* 0x00000000001c8947 */ /* 0x000fea0003800000 */
.L_x_7:
[----:B------:R-:W-:Y:S05]  /*0780*/  BSYNC.RELIABLE B1 ;  /* 0x0000000000017941 */ /* 0x000fea0003800100 */
.L_x_6:
[----:B------:R-:W0:Y:S01]  /*0790*/  LDC.64 R6, c[0x0][0x388] ;  /* 0x0000e200ff067b82 */ /* 0x000e220000000a00 */
[----:B------:R-:W-:Y:S02]  /*07a0*/  IMAD R9, R5, UR5, R0 ;  /* 0x0000000505097c24 */ /* 0x000fe4000f8e0200 */
[----:B------:R-:W-:Y:S02]  /*07b0*/  IMAD.MOV.U32 R11, RZ, RZ, 0x1 ;  /* 0x00000001ff0b7424 */ /* 0x000fe400078e00ff */
[----:B0-----:R-:W-:-:S05]  /*07c0*/  IMAD.WIDE R6, R9, 0x4, R6 ;  /* 0x0000000409067825 */ /* 0x001fca00078e0206 */
[----:B------:R0:W-:Y:S01]  /*07d0*/  REDG.E.ADD.STRONG.GPU desc[UR6][R6.64], R11 ;  /* 0x0000000b0600798e */ /* 0x0001e2000c12e106 */
[----:B------:R-:W-:-:S07]  /*07e0*/  IMAD.MOV.U32 R4, RZ, RZ, 0x1 ;  /* 0x00000001ff047424 */ /* 0x000fce00078e00ff */
.L_x_8:
[----:B------:R-:W-:Y:S05]  /*07f0*/  BSYNC.RECONVERGENT B0 ;  /* 0x0000000000007941 */ /* 0x000fea0003800200 */
.L_x_5:
[----:B------:R-:W-:Y:S05]  /*0800*/  WARPSYNC.ALL ;  /* 0x0000000000007948 */ /* 0x000fea0003800000 */
[----:B------:R-:W-:Y:S04]  /*0810*/  STG.E desc[UR6][R2.64], R0 ;  /* 0x0000000002007986 */ /* 0x000fe8000c101906 */
[----:B------:R-:W-:Y:S04]  /*0820*/  STG.E desc[UR6][R2.64+0x4], R5 ;  /* 0x0000040502007986 */ /* 0x000fe8000c101906 */
[----:B------:R-:W-:Y:S01]  /*0830*/  STG.E.U16 desc[UR6][R2.64+0x8], R4 ;  /* 0x0000080402007986 */ /* 0x000fe2000c101506 */
[----:B------:R-:W-:Y:S05]  /*0840*/  EXIT ;  /* 0x000000000000794d */ /* 0x000fea0003800000 */
.L_x_9:
[----:B------:R-:W-:-:S00]  /*0850*/  BRA `(.L_x_9) ;  /* 0xfffffffc00fc7947 */ /* 0x000fc0000383ffff */
[----:B------:R-:W-:-:S00]  /*0860*/  NOP ;  /* 0x0000000000007918 */ /* 0x000fc00000000000 */
        /* <DEDUP_REMOVED lines=9> */
.L_x_19:


//--------------------- .text._Z12setup_kernelP8particlePiP17curandStateXORWOWi --------------------------
	.section	.text._Z12setup_kernelP8particlePiP17curandStateXORWOWi,"ax",@progbits
	.align	128
        .global         _Z12setup_kernelP8particlePiP17curandStateXORWOWi
        .type           _Z12setup_kernelP8particlePiP17curandStateXORWOWi,@function
        .size           _Z12setup_kernelP8particlePiP17curandStateXORWOWi,(.L_x_20 - _Z12setup_kernelP8particlePiP17curandStateXORWOWi)
        .other          _Z12setup_kernelP8particlePiP17curandStateXORWOWi,@"STO_CUDA_ENTRY STV_DEFAULT"
_Z12setup_kernelP8particlePiP17curandStateXORWOWi:
.text._Z12setup_kernelP8particlePiP17curandStateXORWOWi:
[----:B------:R-:W-:Y:S01]  /*0000*/  LDC R1, c[0x0][0x37c] ;  /* 0x0000df00ff017b82 */ /* 0x000fe20000000800 */
[----:B------:R-:W0:Y:S07]  /*0010*/  S2R R3, SR_TID.X ;  /* 0x0000000000037919 */ /* 0x000e2e0000002100 */
[----:B------:R-:W0:Y:S01]  /*0020*/  S2UR UR6, SR_CTAID.X ;  /* 0x00000000000679c3 */ /* 0x000e220000002500 */
[----:B------:R-:W1:Y:S01]  /*0030*/  LDCU.64 UR4, c[0x0][0x358] ;  /* 0x00006b00ff0477ac */ /* 0x000e620008000a00 */
[----:B------:R-:W-:Y:S01]  /*0040*/  IMAD.MOV.U32 R8, RZ, RZ, 0x3198c20f ;  /* 0x3198c20fff087424 */ /* 0x000fe200078e00ff */
[----:B------:R-:W-:Y:S01]  /*0050*/  BSSY.RECONVERGENT B0, `(.L_x_10) ;  /* 0x00000ef000007945 */ /* 0x000fe20003800200 */
[----:B------:R-:W-:-:S02]  /*0060*/  IMAD.MOV.U32 R9, RZ, RZ, 0x5efdb30c ;  /* 0x5efdb30cff097424 */ /* 0x000fc400078e00ff */
[----:B------:R-:W-:Y:S02]  /*0070*/  IMAD.MOV.U32 R12, RZ, RZ, 0x423bb012 ;  /* 0x423bb012ff0c7424 */ /* 0x000fe400078e00ff */
[----:B------:R-:W0:Y:S01]  /*0080*/  LDC R0, c[0x0][0x360] ;  /* 0x0000d800ff007b82 */ /* 0x000e220000000800 */
[----:B------:R-:W-:Y:S02]  /*0090*/  IMAD.MOV.U32 R13, RZ, RZ, -0x75bd8fc ;  /* 0xf8a42704ff0d7424 */ /* 0x000fe400078e00ff */
[----:B------:R-:W-:Y:S02]  /*00a0*/  IMAD.MOV.U32 R14, RZ, RZ, -0x23270784 ;  /* 0xdcd8f87cff0e7424 */ /* 0x000fe400078e00ff */
[----:B------:R-:W-:Y:S02]  /*00b0*/  IMAD.MOV.U32 R15, RZ, RZ, 0x57fa2510 ;  /* 0x57fa2510ff0f7424 */ /* 0x000fe400078e00ff */
[----:B------:R-:W-:Y:S01]  /*00c0*/  IMAD.MOV.U32 R11, RZ, RZ, 0x5efdb30c ;  /* 0x5efdb30cff0b7424 */ /* 0x000fe200078e00ff */
[----:B------:R-:W2:Y:S01]  /*00d0*/  LDC.64 R6, c[0x0][0x390] ;  /* 0x0000e400ff067b82 */ /* 0x000ea20000000a00 */
[----:B------:R-:W-:-:S02]  /*00e0*/  IMAD.MOV.U32 R2, RZ, RZ, 0x423bb012 ;  /* 0x423bb012ff027424 */ /* 0x000fc400078e00ff */
[----:B------:R-:W-:Y:S02]  /*00f0*/  IMAD.MOV.U32 R5, RZ, RZ, 0x57fa2510 ;  /* 0x57fa2510ff057424 */ /* 0x000fe400078e00ff */
[----:B------:R-:W-:Y:S02]  /*0100*/  IMAD.MOV.U32 R4, RZ, RZ, -0x23270784 ;  /* 0xdcd8f87cff047424 */ /* 0x000fe400078e00ff */
[----:B0-----:R-:W-:Y:S02]  /*0110*/  IMAD R0, R0, UR6, R3 ;  /* 0x0000000600007c24 */ /* 0x001fe4000f8e0203 */
[----:B------:R-:W-:-:S03]  /*0120*/  IMAD.MOV.U32 R3, RZ, RZ, -0x75bd8fc ;  /* 0xf8a42704ff037424 */ /* 0x000fc600078e00ff */
[C---:B------:R-:W-:Y:S02]  /*0130*/  ISETP.NE.AND P0, PT, R0.reuse, RZ, PT ;  /* 0x000000ff0000720c */ /* 0x040fe40003f05270 */
[----:B------:R-:W-:Y:S01]  /*0140*/  SHF.R.S32.HI R10, RZ, 0x1f, R0 ;  /* 0x0000001fff0a7819 */ /* 0x000fe20000011400 */
[----:B--2---:R-:W-:-:S05]  /*0150*/  IMAD.WIDE R6, R0, 0x30, R6 ;  /* 0x0000003000067825 */ /* 0x004fca00078e0206 */
[----:B-1----:R0:W-:Y:S04]  /*0160*/  STG.E.64 desc[UR4][R6.64], R8 ;  /* 0x0000000806007986 */ /* 0x0021e8000c101b04 */
[----:B------:R0:W-:Y:S04]  /*0170*/  STG.E.64 desc[UR4][R6.64+0x8], R12 ;  /* 0x0000080c06007986 */ /* 0x0001e8000c101b04 */
[----:B------:R0:W-:Y:S01]  /*0180*/  STG.E.64 desc[UR4][R6.64+0x10], R14 ;  /* 0x0000100e06007986 */ /* 0x0001e2000c101b04 */
[----:B------:R-:W-:Y:S05]  /*0190*/  @!P0 BRA `(.L_x_11) ;  /* 0x0000000c00688947 */ /* 0x000fea0003800000 */
[----:B0-----:R-:W-:Y:S02]  /*01a0*/  IMAD.MOV.U32 R12, RZ, RZ, RZ ;  /* 0x000000ffff0c7224 */ /* 0x001fe400078e00ff */
[----:B------:R-:W-:Y:S02]  /*01b0*/  IMAD.MOV.U32 R11, RZ, RZ, 0x5efdb30c ;  /* 0x5efdb30cff0b7424 */ /* 0x000fe400078e00ff */
[----:B------:R-:W-:Y:S02]  /*01c0*/  IMAD.MOV.U32 R13, RZ, RZ, R0 ;  /* 0x000000ffff0d7224 */ /* 0x000fe400078e0000 */
[----:B------:R-:W-:Y:S02]  /*01d0*/  IMAD.MOV.U32 R14, RZ, RZ, R10 ;  /* 0x000000ffff0e7224 */ /* 0x000fe400078e000a */
[----:B------:R-:W-:Y:S02]  /*01e0*/  IMAD.MOV.U32 R2, RZ, RZ, 0x423bb012 ;  /* 0x423bb012ff027424 */ /* 0x000fe400078e00ff */
[----:B------:R-:W-:-:S02]  /*01f0*/  IMAD.MOV.U32 R3, RZ, RZ, -0x75bd8fc ;  /* 0xf8a42704ff037424 */ /* 0x000fc400078e00ff */
[----:B------:R-:W-:Y:S02]  /*0200*/  IMAD.MOV.U32 R4, RZ, RZ, -0x23270784 ;  /* 0xdcd8f87cff047424 */ /* 0x000fe400078e00ff */
[----:B------:R-:W-:-:S07]  /*0210*/  IMAD.MOV.U32 R5, RZ, RZ, 0x57fa2510 ;  /* 0x57fa2510ff057424 */ /* 0x000fce00078e00ff */
.L_x_17:
[----:B------:R-:W-:Y:S01]  /*0220*/  LOP3.LUT R6, R13, 0x3, RZ, 0xc0, !PT ;  /* 0x000000030d067812 */ /* 0x000fe200078ec0ff */
[----:B------:R-:W-:Y:S03]  /*0230*/  BSSY.RECONVERGENT B1, `(.L_x_12) ;  /* 0x00000ca000017945 */ /* 0x000fe60003800200 */
[----:B------:R-:W-:-:S04]  /*0240*/  ISETP.NE.U32.AND P0, PT, R6, RZ, PT ;  /* 0x000000ff0600720c */ /* 0x000fc80003f05070 */
[----:B------:R-:W-:-:S13]  /*0250*/  ISETP.NE.AND.EX P0, PT, RZ, RZ, PT, P0 ;  /* 0x000000ffff00720c */ /* 0x000fda0003f05300 */
[----:B0-----:R-:W-:Y:S05]  /*0260*/  @!P0 BRA `(.L_x_13) ;  /* 0x0000000c00188947 */ /* 0x001fea0003800000 */
[----:B------:R-:W0:Y:S01]  /*0270*/  LDC.64 R6, c[0x4][RZ] ;  /* 0x01000000ff067b82 */ /* 0x000e220000000a00 */
[----:B------:R-:W-:Y:S02]  /*0280*/  IMAD.MOV.U32 R15, RZ, RZ, RZ ;  /* 0x000000ffff0f7224 */ /* 0x000fe400078e00ff */
[----:B0-----:R-:W-:-:S07]  /*0290*/  IMAD.WIDE.U32 R6, R12, 0xc80, R6 ;  /* 0x00000c800c067825 */ /* 0x001fce00078e0006 */
.L_x_16:
[----:B0-----:R-:W-:Y:S01]  /*02a0*/  IMAD.MOV.U32 R11, RZ, RZ, RZ ;  /* 0x000000ffff0b7224 */ /* 0x001fe200078e00ff */
[----:B------:R-:W-:Y:S01]  /*02b0*/  CS2R R4, SRZ ;  /* 0x0000000000047805 */ /* 0x000fe2000001ff00 */
[----:B------:R-:W-:Y:S01]  /*02c0*/  IMAD.MOV.U32 R16, RZ, RZ, RZ ;  /* 0x000000ffff107224 */ /* 0x000fe200078e00ff */
[----:B------:R-:W-:-:S07]  /*02d0*/  CS2R R2, SRZ ;  /* 0x0000000000027805 */ /* 0x000fce000001ff00 */
.L_x_15:
[----:B------:R-:W0:Y:S02]  /*02e0*/  LDC.64 R8, c[0x0][0x390] ;  /* 0x0000e400ff087b82 */ /* 0x000e240000000a00 */
[----:B0-----:R-:W-:-:S04]  /*02f0*/  IMAD.WIDE R8, R0, 0x30, R8 ;  /* 0x0000003000087825 */ /* 0x001fc800078e0208 */
[----:B------:R-:W-:-:S05]  /*0300*/  IMAD.WIDE.U32 R8, R16, 0x4, R8 ;  /* 0x0000000410087825 */ /* 0x000fca00078e0008 */
[----:B------:R0:W5:Y:S01]  /*0310*/  LDG.E R17, desc[UR4][R8.64+0x4] ;  /* 0x0000040408117981 */ /* 0x000162000c1e1900 */
[----:B------:R-:W-:-:S07]  /*0320*/  IMAD.MOV.U32 R18, RZ, RZ, RZ ;  /* 0x000000ffff127224 */ /* 0x000fce00078e00ff */
.L_x_14:
[----:B-----5:R-:W-:Y:S01]  /*0330*/  SHF.R.U32.HI R23, RZ, R18, R17 ;  /* 0x00000012ff177219 */ /* 0x020fe20000011611 */
[----:B0-----:R-:W-:-:S03]  /*0340*/  IMAD.SHL.U32 R9, R16, 0x20, RZ ;  /* 0x0000002010097824 */ /* 0x001fc600078e00ff */
[----:B------:R-:W-:Y:S01]  /*0350*/  LOP3.LUT R19, R23, 0x1, RZ, 0xc0, !PT ;  /* 0x0000000117137812 */ /* 0x000fe200078ec0ff */
[----:B------:R-:W-:-:S03]  /*0360*/  IMAD.IADD R8, R9, 0x1, R18 ;  /* 0x0000000109087824 */ /* 0x000fc600078e0212 */
[----:B------:R-:W-:Y:S01]  /*0370*/  ISETP.NE.U32.AND P0, PT, R19, 0x1, PT ;  /* 0x000000011300780c */ /* 0x000fe20003f05070 */
[----:B------:R-:W-:-:S03]  /*0380*/  IMAD R9, R8, 0x5, RZ ;  /* 0x0000000508097824 */ /* 0x000fc600078e02ff */
[----:B------:R-:W-:Y:S01]  /*0390*/  R2P PR, R23, 0x7e ;  /* 0x0000007e17007804 */ /* 0x000fe20000000000 */
[----:B------:R-:W-:-:S08]  /*03a0*/  IMAD.WIDE.U32 R8, R9, 0x4, R6 ;  /* 0x0000000409087825 */ /* 0x000fd000078e0006 */
[----:B------:R-:W2:Y:S04]  /*03b0*/  @!P0 LDG.E R20, desc[UR4][R8.64] ;  /* 0x0000000408148981 */ /* 0x000ea8000c1e1900 */
[----:B------:R-:W3:Y:S04]  /*03c0*/  @!P0 LDG.E R22, desc[UR4][R8.64+0x10] ;  /* 0x0000100408168981 */ /* 0x000ee8000c1e1900 */
[----:B------:R-:W4:Y:S04]  /*03d0*/  @P1 LDG.E R24, desc[UR4][R8.64+0x14] ;  /* 0x0000140408181981 */ /* 0x000f28000c1e1900 */
[----:B------:R-:W4:Y:S04]  /*03e0*/  @P2 LDG.E R26, desc[UR4][R8.64+0x28] ;  /* 0x00002804081a2981 */ /* 0x000f28000c1e1900 */
[----:B------:R-:W4:Y:S04]  /*03f0*/  @!P0 LDG.E R19, desc[UR4][R8.64+0x4] ;  /* 0x0000040408138981 */ /* 0x000f28000c1e1900 */
[----:B------:R-:W4:Y:S04]  /*0400*/  @!P0 LDG.E R21, desc[UR4][R8.64+0xc] ;  /* 0x00000c0408158981 */ /* 0x000f28000c1e1900 */
[----:B------:R-:W4:Y:S04]  /*0410*/  @P1 LDG.E R25, desc[UR4][R8.64+0x18] ;  /* 0x0000180408191981 */ /* 0x000f28000c1e1900 */
[----:B------:R-:W4:Y:S04]  /*0420*/  @P3 LDG.E R28, desc[UR4][R8.64+0x3c] ;  /* 0x00003c04081c3981 */ /* 0x000f28000c1e1900 */
[----:B------:R-:W4:Y:S01]  /*0430*/  @P6 LDG.E R27, desc[UR4][R8.64+0x7c] ;  /* 0x00007c04081b6981 */ /* 0x000f22000c1e1900 */
[----:B--2---:R-:W-:-:S03]  /*0440*/  @!P0 LOP3.LUT R11, R11, R20, RZ, 0x3c, !PT ;  /* 0x000000140b0b8212 */ /* 0x004fc600078e3cff */
[----:B------:R-:W2:Y:S01]  /*0450*/  @!P0 LDG.E R20, desc[UR4][R8.64+0x8] ;  /* 0x0000080408148981 */ /* 0x000ea2000c1e1900 */
[----:B---3--:R-:W-:-:S03]  /*0460*/  @!P0 LOP3.LUT R5, R5, R22, RZ, 0x3c, !PT ;  /* 0x0000001605058212 */ /* 0x008fc600078e3cff */
[----:B------:R-:W3:Y:S01]  /*0470*/  @P1 LDG.E R22, desc[UR4][R8.64+0x24] ;  /* 0x0000240408161981 */ /* 0x000ee2000c1e1900 */
[----:B----4-:R-:W-:-:S03]  /*0480*/  @P1 LOP3.LUT R11, R11, R24, RZ, 0x3c, !PT ;  /* 0x000000180b0b1212 */ /* 0x010fc600078e3cff */
[----:B------:R-:W4:Y:S01]  /*0490*/  @P2 LDG.E R24, desc[UR4][R8.64+0x38] ;  /* 0x0000380408182981 */ /* 0x000f22000c1e1900 */
[----:B------:R-:W-:-:S03]  /*04a0*/  @P2 LOP3.LUT R11, R11, R26, RZ, 0x3c, !PT ;  /* 0x0000001a0b0b2212 */ /* 0x000fc600078e3cff */
[----:B------:R-:W4:Y:S01]  /*04b0*/  @P4 LDG.E R26, desc[UR4][R8.64+0x50] ;  /* 0x00005004081a4981 */ /* 0x000f22000c1e1900 */
[----:B------:R-:W-:-:S03]  /*04c0*/  @!P0 LOP3.LUT R2, R2, R19, RZ, 0x3c, !PT ;  /* 0x0000001302028212 */ /* 0x000fc600078e3cff */
[----:B------:R-:W4:Y:S01]  /*04d0*/  @P1 LDG.E R19, desc[UR4][R8.64+0x20] ;  /* 0x0000200408131981 */ /* 0x000f22000c1e1900 */
[----:B------:R-:W-:-:S03]  /*04e0*/  @!P0 LOP3.LUT R4, R4, R21, RZ, 0x3c, !PT ;  /* 0x0000001504048212 */ /* 0x000fc600078e3cff */
[----:B------:R-:W4:Y:S01]  /*04f0*/  @P2 LDG.E R21, desc[UR4][R8.64+0x2c] ;  /* 0x00002c0408152981 */ /* 0x000f22000c1e1900 */
[----:B------:R-:W-:-:S03]  /*0500*/  @P1 LOP3.LUT R2, R2, R25, RZ, 0x3c, !PT ;  /* 0x0000001902021212 */ /* 0x000fc600078e3cff */
[----:B------:R-:W4:Y:S01]  /*0510*/  @P2 LDG.E R25, desc[UR4][R8.64+0x34] ;  /* 0x0000340408192981 */ /* 0x000f22000c1e1900 */
[----:B--2---:R-:W-:-:S03]  /*0520*/  @!P0 LOP3.LUT R3, R3, R20, RZ, 0x3c, !PT ;  /* 0x0000001403038212 */ /* 0x004fc600078e3cff */
[----:B------:R-:W2:Y:S01]  /*0530*/  @P1 LDG.E R20, desc[UR4][R8.64+0x1c] ;  /* 0x00001c0408141981 */ /* 0x000ea2000c1e1900 */
[----:B---3--:R-:W-:-:S03]  /*0540*/  @P1 LOP3.LUT R5, R5, R22, RZ, 0x3c, !PT ;  /* 0x0000001605051212 */ /* 0x008fc600078e3cff */
[----:B------:R-:W3:Y:S01]  /*0550*/  @P2 LDG.E R22, desc[UR4][R8.64+0x30] ;  /* 0x0000300408162981 */ /* 0x000ee2000c1e1900 */
[----:B----4-:R-:W-:-:S03]  /*0560*/  @P2 LOP3.LUT R5, R5, R24, RZ, 0x3c, !PT ;  /* 0x0000001805052212 */ /* 0x010fc600078e3cff */
[----:B------:R-:W4:Y:S01]  /*0570*/  @P3 LDG.E R24, desc[UR4][R8.64+0x4c] ;  /* 0x00004c0408183981 */ /* 0x000f22000c1e1900 */
[----:B------:R-:W-:-:S04]  /*0580*/  @P3 LOP3.LUT R11, R11, R28, RZ, 0x3c, !PT ;  /* 0x0000001c0b0b3212 */ /* 0x000fc800078e3cff */
[----:B------:R-:W-:Y:S02]  /*0590*/  @P4 LOP3.LUT R11, R11, R26, RZ, 0x3c, !PT ;  /* 0x0000001a0b0b4212 */ /* 0x000fe400078e3cff */
[----:B------:R-:W-:Y:S01]  /*05a0*/  @P1 LOP3.LUT R4, R4, R19, RZ, 0x3c, !PT ;  /* 0x0000001304041212 */ /* 0x000fe200078e3cff */
[----:B------:R-:W4:Y:S04]  /*05b0*/  @P5 LDG.E R26, desc[UR4][R8.64+0x64] ;  /* 0x00006404081a5981 */ /* 0x000f28000c1e1900 */
[----:B------:R-:W4:Y:S01]  /*05c0*/  @P3 LDG.E R19, desc[UR4][R8.64+0x40] ;  /* 0x0000400408133981 */ /* 0x000f22000c1e1900 */
[----:B------:R-:W-:Y:S02]  /*05d0*/  @P2 LOP3.LUT R2, R2, R21, RZ, 0x3c, !PT ;  /* 0x0000001502022212 */ /* 0x000fe400078e3cff */
[----:B------:R-:W-:Y:S01]  /*05e0*/  @P2 LOP3.LUT R4, R4, R25, RZ, 0x3c, !PT ;  /* 0x0000001904042212 */ /* 0x000fe200078e3cff */
[----:B------:R-:W4:Y:S04]  /*05f0*/  @P3 LDG.E R21, desc[UR4][R8.64+0x48] ;  /* 0x0000480408153981 */ /* 0x000f28000c1e1900 */
[----:B------:R-:W4:Y:S01]  /*0600*/  @P4 LDG.E R25, desc[UR4][R8.64+0x54] ;  /* 0x0000540408194981 */ /* 0x000f22000c1e1900 */
[----:B--2---:R-:W-:-:S03]  /*0610*/  @P1 LOP3.LUT R3, R3, R20, RZ, 0x3c, !PT ;  /* 0x0000001403031212 */ /* 0x004fc600078e3cff */
[----:B------:R-:W2:Y:S01]  /*0620*/  @P3 LDG.E R20, desc[UR4][R8.64+0x44] ;  /* 0x0000440408143981 */ /* 0x000ea2000c1e1900 */
[----:B---3--:R-:W-:-:S03]  /*0630*/  @P2 LOP3.LUT R3, R3, R22, RZ, 0x3c, !PT ;  /* 0x0000001603032212 */ /* 0x008fc600078e3cff */
[----:B------:R-:W3:Y:S01]  /*0640*/  @P4 LDG.E R22, desc[UR4][R8.64+0x58] ;  /* 0x0000580408164981 */ /* 0x000ee2000c1e1900 */
[----:B----4-:R-:W-:-:S03]  /*0650*/  @P3 LOP3.LUT R5, R5, R24, RZ, 0x3c, !PT ;  /* 0x0000001805053212 */ /* 0x010fc600078e3cff */
[----:B------:R-:W4:Y:S01]  /*0660*/  @P4 LDG.E R24, desc[UR4][R8.64+0x60] ;  /* 0x0000600408184981 */ /* 0x000f22000c1e1900 */
[----:B------:R-:W-:Y:S02]  /*0670*/  LOP3.LUT P0, RZ, R23, 0x80, RZ, 0xc0, !PT ;  /* 0x0000008017ff7812 */ /* 0x000fe4000780c0ff */
[----:B------:R-:W-:Y:S02]  /*0680*/  @P5 LOP3.LUT R11, R11, R26, RZ, 0x3c, !PT ;  /* 0x0000001a0b0b5212 */ /* 0x000fe400078e3cff */
[----:B------:R-:W4:Y:S01]  /*0690*/  @P6 LDG.E R26, desc[UR4][R8.64+0x78] ;  /* 0x00007804081a6981 */ /* 0x000f22000c1e1900 */
[----:B------:R-:W-:-:S03]  /*06a0*/  @P3 LOP3.LUT R2, R2, R19, RZ, 0x3c, !PT ;  /* 0x0000001302023212 */ /* 0x000fc600078e3cff */
[----:B------:R-:W4:Y:S01]  /*06b0*/  @P4 LDG.E R19, desc[UR4][R8.64+0x5c] ;  /* 0x00005c0408134981 */ /* 0x000f22000c1e1900 */
[----:B------:R-:W-:-:S03]  /*06c0*/  @P3 LOP3.LUT R4, R4, R21, RZ, 0x3c, !PT ;  /* 0x0000001504043212 */ /* 0x000fc600078e3cff */
[----:B------:R-:W4:Y:S01]  /*06d0*/  @P5 LDG.E R21, desc[UR4][R8.64+0x68] ;  /* 0x0000680408155981 */ /* 0x000f22000c1e1900 */
[----:B------:R-:W-:-:S03]  /*06e0*/  @P4 LOP3.LUT R2, R2, R25, RZ, 0x3c, !PT ;  /* 0x0000001902024212 */ /* 0x000fc600078e3cff */
[----:B------:R-:W4:Y:S01]  /*06f0*/  @P5 LDG.E R25, desc[UR4][R8.64+0x70] ;  /* 0x0000700408195981 */ /* 0x000f22000c1e1900 */
[----:B--2---:R-:W-:-:S03]  /*0700*/  @P3 LOP3.LUT R3, R3, R20, RZ, 0x3c, !PT ;  /* 0x0000001403033212 */ /* 0x004fc600078e3cff */
[----:B------:R-:W2:Y:S01]  /*0710*/  @P5 LDG.E R20, desc[UR4][R8.64+0x6c] ;  /* 0x00006c0408145981 */ /* 0x000ea2000c1e1900 */
[----:B---3--:R-:W-:-:S03]  /*0720*/  @P4 LOP3.LUT R3, R3, R22, RZ, 0x3c, !PT ;  /* 0x0000001603034212 */ /* 0x008fc600078e3cff */
[----:B------:R-:W3:Y:S01]  /*0730*/  @P5 LDG.E R22, desc[UR4][R8.64+0x74] ;  /* 0x0000740408165981 */ /* 0x000ee2000c1e1900 */
[----:B----4-:R-:W-:-:S03]  /*0740*/  @P4 LOP3.LUT R5, R5, R24, RZ, 0x3c, !PT ;  /* 0x0000001805054212 */ /* 0x010fc600078e3cff */
[----:B------:R-:W4:Y:S01]  /*0750*/  @P0 LDG.E R24, desc[UR4][R8.64+0x8c] ;  /* 0x00008c0408180981 */ /* 0x000f22000c1e1900 */
[----:B------:R-:W-:-:S03]  /*0760*/  @P6 LOP3.LUT R11, R11, R26, RZ, 0x3c, !PT ;  /* 0x0000001a0b0b6212 */ /* 0x000fc600078e3cff */
        /* <DEDUP_REMOVED lines=13> */
[----:B------:R-:W-:Y:S02]  /*0840*/  @P6 LOP3.LUT R2, R2, R27, RZ, 0x3c, !PT ;  /* 0x0000001b02026212 */ /* 0x000fe400078e3cff */
[----:B------:R-:W-:Y:S02]  /*0850*/  @P6 LOP3.LUT R4, R4, R19, RZ, 0x3c, !PT ;  /* 0x0000001304046212 */ /* 0x000fe400078e3cff */
[----:B------:R-:W-:Y:S02]  /*0860*/  @P0 LOP3.LUT R2, R2, R21, RZ, 0x3c, !PT ;  /* 0x0000001502020212 */ /* 0x000fe400078e3cff */
[----:B------:R-:W-:Y:S02]  /*0870*/  @P0 LOP3.LUT R4, R4, R25, RZ, 0x3c, !PT ;  /* 0x0000001904040212 */ /* 0x000fe400078e3cff */
[----:B--2---:R-:W-:Y:S02]  /*0880*/  @P6 LOP3.LUT R3, R3, R20, RZ, 0x3c, !PT ;  /* 0x0000001403036212 */ /* 0x004fe400078e3cff */
[----:B---3--:R-:W-:-:S02]  /*0890*/  @P6 LOP3.LUT R5, R5, R22, RZ, 0x3c, !PT ;  /* 0x0000001605056212 */ /* 0x008fc400078e3cff */
[----:B----4-:R-:W-:Y:S02]  /*08a0*/  @P0 LOP3.LUT R3, R3, R24, RZ, 0x3c, !PT ;  /* 0x0000001803030212 */ /* 0x010fe400078e3cff */
[----:B------:R-:W-:Y:S02]  /*08b0*/  @P0 LOP3.LUT R5, R5, R26, RZ, 0x3c, !PT ;  /* 0x0000001a05050212 */ /* 0x000fe400078e3cff */
[----:B------:R-:W-:-:S13]  /*08c0*/  R2P PR, R23.B1, 0x7f ;  /* 0x0000007f17007804 */ /* 0x000fda0000001000 */
[----:B------:R-:W2:Y:S04]  /*08d0*/  @P0 LDG.E R20, desc[UR4][R8.64+0xa0] ;  /* 0x0000a00408140981 */ /* 0x000ea8000c1e1900 */
[----:B------:R-:W3:Y:S04]  /*08e0*/  @P1 LDG.E R24, desc[UR4][R8.64+0xb4] ;  /* 0x0000b40408181981 */ /* 0x000ee8000c1e1900 */
[----:B------:R-:W4:Y:S04]  /*08f0*/  @P2 LDG.E R26, desc[UR4][R8.64+0xc8] ;  /* 0x0000c804081a2981 */ /* 0x000f28000c1e1900 */
[----:B------:R-:W4:Y:S04]  /*0900*/  @P3 LDG.E R28, desc[UR4][R8.64+0xdc] ;  /* 0x0000dc04081c3981 */ /* 0x000f28000c1e1900 */
[----:B------:R-:W4:Y:S04]  /*0910*/  @P0 LDG.E R21, desc[UR4][R8.64+0xa4] ;  /* 0x0000a40408150981 */ /* 0x000f28000c1e1900 */
[----:B------:R-:W4:Y:S04]  /*0920*/  @P0 LDG.E R22, desc[UR4][R8.64+0xa8] ;  /* 0x0000a80408160981 */ /* 0x000f28000c1e1900 */
        /* <DEDUP_REMOVED lines=22> */
[----:B------:R-:W-:Y:S02]  /*0a90*/  LOP3.LUT P0, RZ, R23, 0x8000, RZ, 0xc0, !PT ;  /* 0x0000800017ff7812 */ /* 0x000fe4000780c0ff */
[----:B----4-:R-:W-:Y:S01]  /*0aa0*/  @P5 LOP3.LUT R11, R11, R26, RZ, 0x3c, !PT ;  /* 0x0000001a0b0b5212 */ /* 0x010fe200078e3cff */
[----:B------:R-:W4:Y:S04]  /*0ab0*/  @P3 LDG.E R23, desc[UR4][R8.64+0xe0] ;  /* 0x0000e00408173981 */ /* 0x000f28000c1e1900 */
[----:B------:R-:W2:Y:S01]  /*0ac0*/  @P3 LDG.E R26, desc[UR4][R8.64+0xe4] ;  /* 0x0000e404081a3981 */ /* 0x000ea2000c1e1900 */
[----:B------:R-:W-:-:S03]  /*0ad0*/  @P1 LOP3.LUT R2, R2, R21, RZ, 0x3c, !PT ;  /* 0x0000001502021212 */ /* 0x000fc600078e3cff */
        /* <DEDUP_REMOVED lines=9> */
[----:B---3--:R-:W-:-:S03]  /*0b70*/  @P2 LOP3.LUT R5, R5, R24, RZ, 0x3c, !PT ;  /* 0x0000001805052212 */ /* 0x008fc600078e3cff */
[----:B------:R-:W3:Y:S01]  /*0b80*/  @P4 LDG.E R24, desc[UR4][R8.64+0x100] ;  /* 0x0001000408184981 */ /* 0x000ee2000c1e1900 */
[----:B----4-:R-:W-:-:S03]  /*0b90*/  @P3 LOP3.LUT R2, R2, R23, RZ, 0x3c, !PT ;  /* 0x0000001702023212 */ /* 0x010fc600078e3cff */
[----:B------:R-:W4:Y:S01]  /*0ba0*/  @P5 LDG.E R23, desc[UR4][R8.64+0x108] ;  /* 0x0001080408175981 */ /* 0x000f22000c1e1900 */
[----:B--2---:R-:W-:-:S03]  /*0bb0*/  @P2 LOP3.LUT R4, R4, R21, RZ, 0x3c, !PT ;  /* 0x0000001504042212 */ /* 0x004fc600078e3cff */
[----:B------:R-:W2:Y:S01]  /*0bc0*/  @P4 LDG.E R21, desc[UR4][R8.64+0xfc] ;  /* 0x0000fc0408154981 */ /* 0x000ea2000c1e1900 */
[----:B------:R-:W-:-:S03]  /*0bd0*/  @P2 LOP3.LUT R3, R3, R22, RZ, 0x3c, !PT ;  /* 0x0000001603032212 */ /* 0x000fc600078e3cff */
[----:B------:R-:W2:Y:S01]  /*0be0*/  @P4 LDG.E R22, desc[UR4][R8.64+0xf8] ;  /* 0x0000f80408164981 */ /* 0x000ea2000c1e1900 */
[----:B------:R-:W-:Y:S02]  /*0bf0*/  @P3 LOP3.LUT R3, R3, R26, RZ, 0x3c, !PT ;  /* 0x0000001a03033212 */ /* 0x000fe400078e3cff */
[----:B------:R-:W-:Y:S01]  /*0c00*/  @P3 LOP3.LUT R4, R4, R25, RZ, 0x3c, !PT ;  /* 0x0000001904043212 */ /* 0x000fe200078e3cff */
[----:B------:R-:W2:Y:S04]  /*0c10*/  @P5 LDG.E R26, desc[UR4][R8.64+0x10c] ;  /* 0x00010c04081a5981 */ /* 0x000ea8000c1e1900 */
        /* <DEDUP_REMOVED lines=15> */
[----:B------:R-:W-:-:S03]  /*0d10*/  @P5 LOP3.LUT R3, R3, R26, RZ, 0x3c, !PT ;  /* 0x0000001a03035212 */ /* 0x000fc600078e3cff */
[----:B------:R-:W2:Y:S01]  /*0d20*/  @P0 LDG.E R26, desc[UR4][R8.64+0x134] ;  /* 0x00013404081a0981 */ /* 0x000ea2000c1e1900 */
[----:B------:R-:W-:-:S03]  /*0d30*/  @P5 LOP3.LUT R4, R4, R25, RZ, 0x3c, !PT ;  /* 0x0000001904045212 */ /* 0x000fc600078e3cff */
[----:B------:R-:W2:Y:S01]  /*0d40*/  @P0 LDG.E R25, desc[UR4][R8.64+0x138] ;  /* 0x0001380408190981 */ /* 0x000ea2000c1e1900 */
[----:B------:R-:W-:-:S05]  /*0d50*/  VIADD R18, R18, 0x10 ;  /* 0x0000001012127836 */ /* 0x000fca0000000000 */
[----:B------:R-:W-:Y:S02]  /*0d60*/  ISETP.NE.AND P1, PT, R18, 0x20, PT ;  /* 0x000000201200780c */ /* 0x000fe40003f25270 */
[----:B------:R-:W-:Y:S02]  /*0d70*/  @P5 LOP3.LUT R5, R5, R20, RZ, 0x3c, !PT ;  /* 0x0000001405055212 */ /* 0x000fe400078e3cff */
[----:B------:R-:W-:Y:S02]  /*0d80*/  @P6 LOP3.LUT R2, R2, R19, RZ, 0x3c, !PT ;  /* 0x0000001302026212 */ /* 0x000fe400078e3cff */
[----:B---3--:R-:W-:Y:S02]  /*0d90*/  @P6 LOP3.LUT R5, R5, R24, RZ, 0x3c, !PT ;  /* 0x0000001805056212 */ /* 0x008fe400078e3cff */
[----:B----4-:R-:W-:Y:S02]  /*0da0*/  @P0 LOP3.LUT R2, R2, R23, RZ, 0x3c, !PT ;  /* 0x0000001702020212 */ /* 0x010fe400078e3cff */
[----:B------:R-:W-:-:S02]  /*0db0*/  @P0 LOP3.LUT R5, R5, R28, RZ, 0x3c, !PT ;  /* 0x0000001c05050212 */ /* 0x000fc400078e3cff */
[----:B--2---:R-:W-:Y:S02]  /*0dc0*/  @P6 LOP3.LUT R4, R4, R21, RZ, 0x3c, !PT ;  /* 0x0000001504046212 */ /* 0x004fe400078e3cff */
[----:B------:R-:W-:-:S04]  /*0dd0*/  @P6 LOP3.LUT R3, R3, R22, RZ, 0x3c, !PT ;  /* 0x0000001603036212 */ /* 0x000fc800078e3cff */
[----:B------:R-:W-:Y:S02]  /*0de0*/  @P0 LOP3.LUT R3, R3, R26, RZ, 0x3c, !PT ;  /* 0x0000001a03030212 */ /* 0x000fe400078e3cff */
[----:B------:R-:W-:Y:S01]  /*0df0*/  @P0 LOP3.LUT R4, R4, R25, RZ, 0x3c, !PT ;  /* 0x0000001904040212 */ /* 0x000fe200078e3cff */
[----:B------:R-:W-:Y:S06]  /*0e00*/  @P1 BRA `(.L_x_14) ;  /* 0xfffffff400481947 */ /* 0x000fec000383ffff */
[----:B------:R-:W-:-:S05]  /*0e10*/  VIADD R16, R16, 0x1 ;  /* 0x0000000110107836 */ /* 0x000fca0000000000 */
[----:B------:R-:W-:-:S13]  /*0e20*/  ISETP.NE.AND P0, PT, R16, 0x5, PT ;  /* 0x000000051000780c */ /* 0x000fda0003f05270 */
[----:B------:R-:W-:Y:S05]  /*0e30*/  @P0 BRA `(.L_x_15) ;  /* 0xfffffff400280947 */ /* 0x000fea000383ffff */
[----:B------:R-:W0:Y:S01]  /*0e40*/  LDC.64 R8, c[0x0][0x390] ;  /* 0x0000e400ff087b82 */ /* 0x000e220000000a00 */
[----:B------:R-:W-:Y:S01]  /*0e50*/  VIADD R15, R15, 0x1 ;  /* 0x000000010f0f7836 */ /* 0x000fe20000000000 */
[----:B------:R-:W-:-:S04]  /*0e60*/  LOP3.LUT R16, R13, 0x3, RZ, 0xc0, !PT ;  /* 0x000000030d107812 */ /* 0x000fc800078ec0ff */
[----:B------:R-:W-:Y:S01]  /*0e70*/  ISETP.GE.U32.AND P0, PT, R15, R16, PT ;  /* 0x000000100f00720c */ /* 0x000fe20003f06070 */
[----:B0-----:R-:W-:-:S05]  /*0e80*/  IMAD.WIDE R8, R0, 0x30, R8 ;  /* 0x0000003000087825 */ /* 0x001fca00078e0208 */
[----:B------:R0:W-:Y:S04]  /*0e90*/  STG.E desc[UR4][R8.64+0x4], R11 ;  /* 0x0000040b08007986 */ /* 0x0001e8000c101904 */
[----:B------:R0:W-:Y:S04]  /*0ea0*/  STG.E.64 desc[UR4][R8.64+0x8], R2 ;  /* 0x0000080208007986 */ /* 0x0001e8000c101b04 */
[----:B------:R0:W-:Y:S01]  /*0eb0*/  STG.E.64 desc[UR4][R8.64+0x10], R4 ;  /* 0x0000100408007986 */ /* 0x0001e2000c101b04 */
[----:B------:R-:W-:Y:S05]  /*0ec0*/  @!P0 BRA `(.L_x_16) ;  /* 0xfffffff000f48947 */ /* 0x000fea000383ffff */
.L_x_13:
[----:B------:R-:W-:Y:S05]  /*0ed0*/  BSYNC.RECONVERGENT B1 ;  /* 0x0000000000017941 */ /* 0x000fea0003800200 */
.L_x_12:
[C---:B------:R-:W-:Y:S01]  /*0ee0*/  ISETP.GT.U32.AND P0, PT, R13.reuse, 0x3, PT ;  /* 0x000000030d00780c */ /* 0x040fe20003f04070 */
[----:B------:R-:W-:Y:S01]  /*0ef0*/  VIADD R12, R12, 0x1 ;  /* 0x000000010c0c7836 */ /* 0x000fe20000000000 */
[--C-:B------:R-:W-:Y:S02]  /*0f00*/  SHF.R.U64 R13, R13, 0x2, R14.reuse ;  /* 0x000000020d0d7819 */ /* 0x100fe4000000120e */
[----:B------:R-:W-:Y:S02]  /*0f10*/  ISETP.GT.U32.AND.EX P0, PT, R14, RZ, PT, P0 ;  /* 0x000000ff0e00720c */ /* 0x000fe40003f04100 */
[----:B------:R-:W-:-:S11]  /*0f20*/  SHF.R.U32.HI R14, RZ, 0x2, R14 ;  /* 0x00000002ff0e7819 */ /* 0x000fd6000001160e */
[----:B------:R-:W-:Y:S05]  /*0f30*/  @P0 BRA `(.L_x_17) ;  /* 0xfffffff000b80947 */ /* 0x000fea000383ffff */
.L_x_11:
[----:B------:R-:W-:Y:S05]  /*0f40*/  BSYNC.RECONVERGENT B0 ;  /* 0x0000000000007941 */ /* 0x000fea0003800200 */
.L_x_10:
[----:B------:R-:W1:Y:S01]  /*0f50*/  LDCU UR6, c[0x0][0x398] ;  /* 0x00007300ff0677ac */ /* 0x000e620008000800 */
[----:B0-----:R-:W-:Y:S01]  /*0f60*/  SHF.R.U32.HI R6, RZ, 0x2, R11 ;  /* 0x00000002ff067819 */ /* 0x001fe2000001160b */
[----:B------:R-:W-:Y:S02]  /*0f70*/  IMAD.SHL.U32 R7, R5, 0x10, RZ ;  /* 0x0000001005077824 */ /* 0x000fe400078e00ff */
[----:B------:R-:W-:Y:S01]  /*0f80*/  IMAD.MOV.U32 R19, RZ, RZ, R3 ;  /* 0x000000ffff137224 */ /* 0x000fe200078e0003 */
[----:B------:R-:W-:Y:S01]  /*0f90*/  LOP3.LUT R6, R6, R11, RZ, 0x3c, !PT ;  /* 0x0000000b06067212 */ /* 0x000fe200078e3cff */
[----:B------:R-:W-:Y:S01]  /*0fa0*/  IMAD R17, R10, 0xc, RZ ;  /* 0x0000000c0a117824 */ /* 0x000fe200078e02ff */
[----:B------:R-:W-:Y:S01]  /*0fb0*/  SHF.R.U32.HI R11, RZ, 0x2, R2 ;  /* 0x00000002ff0b7819 */ /* 0x000fe20000011602 */
[----:B------:R-:W-:Y:S02]  /*0fc0*/  IMAD.MOV.U32 R18, RZ, RZ, 0x31a3d199 ;  /* 0x31a3d199ff127424 */ /* 0x000fe400078e00ff */
[----:B------:R-:W-:Y:S01]  /*0fd0*/  IMAD.SHL.U32 R8, R6, 0x2, RZ ;  /* 0x0000000206087824 */ /* 0x000fe200078e00ff */
[----:B------:R-:W-:-:S04]  /*0fe0*/  LOP3.LUT R11, R11, R2, RZ, 0x3c, !PT ;  /* 0x000000020b0b7212 */ /* 0x000fc800078e3cff */
[----:B------:R-:W-:Y:S01]  /*0ff0*/  LOP3.LUT R6, R6, R8, R7, 0x96, !PT ;  /* 0x0000000806067212 */ /* 0x000fe200078e9607 */
[----:B------:R-:W-:Y:S01]  /*1000*/  IMAD.SHL.U32 R7, R11, 0x2, RZ ;  /* 0x000000020b077824 */ /* 0x000fe200078e00ff */
[----:B-1----:R-:W0:Y:S02]  /*1010*/  I2F.U32.RP R12, UR6 ;  /* 0x00000006000c7d06 */ /* 0x002e240008209000 */
[----:B------:R-:W-:Y:S02]  /*1020*/  LOP3.LUT R6, R6, R5, RZ, 0x3c, !PT ;  /* 0x0000000506067212 */ /* 0x000fe400078e3cff */
[----:B------:R-:W-:-:S03]  /*1030*/  LOP3.LUT R3, RZ, UR6, RZ, 0x33, !PT ;  /* 0x00000006ff037c12 */ /* 0x000fc6000f8e33ff */
[----:B------:R-:W-:-:S05]  /*1040*/  IMAD.SHL.U32 R2, R6, 0x10, RZ ;  /* 0x0000001006027824 */ /* 0x000fca00078e00ff */
[----:B------:R-:W-:Y:S01]  /*1050*/  LOP3.LUT R7, R11, R7, R2, 0x96, !PT ;  /* 0x000000070b077212 */ /* 0x000fe200078e9602 */
[----:B------:R-:W-:Y:S01]  /*1060*/  VIADD R2, R6, 0x319e49d4 ;  /* 0x319e49d406027836 */ /* 0x000fe20000000000 */
[----:B0-----:R-:W0:Y:S02]  /*1070*/  MUFU.RCP R12, R12 ;  /* 0x0000000c000c7308 */ /* 0x001e240000001000 */
[----:B------:R-:W-:Y:S01]  /*1080*/  LOP3.LUT R7, R7, R6, RZ, 0x3c, !PT ;  /* 0x0000000607077212 */ /* 0x000fe200078e3cff */
[----:B0-----:R-:W-:-:S04]  /*1090*/  VIADD R9, R12, 0xffffffe ;  /* 0x0ffffffe0c097836 */ /* 0x001fc80000000000 */
[----:B------:R-:W-:Y:S02]  /*10a0*/  VIADD R12, R7, 0x31a3d199 ;  /* 0x31a3d199070c7836 */ /* 0x000fe40000000000 */
[----:B------:R-:W0:Y:S02]  /*10b0*/  F2I.FTZ.U32.TRUNC.NTZ R9, R9 ;  /* 0x0000000900097305 */ /* 0x000e24000021f000 */
[----:B0-----:R-:W-:-:S04]  /*10c0*/  IMAD.MOV R8, RZ, RZ, -R9 ;  /* 0x000000ffff087224 */ /* 0x001fc800078e0a09 */
[----:B------:R-:W-:Y:S02]  /*10d0*/  IMAD R11, R8, UR6, RZ ;  /* 0x00000006080b7c24 */ /* 0x000fe4000f8e02ff */
[----:B------:R-:W-:-:S04]  /*10e0*/  IMAD.MOV.U32 R8, RZ, RZ, RZ ;  /* 0x000000ffff087224 */ /* 0x000fc800078e00ff */
[----:B------:R-:W-:-:S06]  /*10f0*/  IMAD.HI.U32 R9, R9, R11, R8 ;  /* 0x0000000b09097227 */ /* 0x000fcc00078e0008 */
[----:B------:R-:W-:-:S04]  /*1100*/  IMAD.HI.U32 R8, R9, R2, RZ ;  /* 0x0000000209087227 */ /* 0x000fc800078e00ff */
[----:B------:R-:W-:-:S04]  /*1110*/  IMAD.HI.U32 R9, R9, R12, RZ ;  /* 0x0000000c09097227 */ /* 0x000fc800078e00ff */
[----:B------:R-:W-:Y:S02]  /*1120*/  IMAD.MOV R11, RZ, RZ, -R8 ;  /* 0x000000ffff0b7224 */ /* 0x000fe400078e0a08 */
[----:B------:R-:W-:Y:S02]  /*1130*/  IMAD.MOV R9, RZ, RZ, -R9 ;  /* 0x000000ffff097224 */ /* 0x000fe400078e0a09 */
[----:B------:R-:W-:Y:S02]  /*1140*/  IMAD R2, R11, UR6, R2 ;  /* 0x000000060b027c24 */ /* 0x000fe4000f8e0202 */
[----:B------:R-:W-:Y:S02]  /*1150*/  IMAD R14, R9, UR6, R12 ;  /* 0x00000006090e7c24 */ /* 0x000fe4000f8e020c */
[----:B------:R-:W0:Y:S01]  /*1160*/  LDC.64 R12, c[0x0][0x380] ;  /* 0x0000e000ff0c7b82 */ /* 0x000e220000000a00 */
[----:B------:R-:W-:Y:S02]  /*1170*/  ISETP.GE.U32.AND P0, PT, R2, UR6, PT ;  /* 0x0000000602007c0c */ /* 0x000fe4000bf06070 */
[----:B------:R-:W-:-:S05]  /*1180*/  ISETP.GE.U32.AND P1, PT, R14, UR6, PT ;  /* 0x000000060e007c0c */ /* 0x000fca000bf26070 */
[----:B------:R-:W1:Y:S06]  /*1190*/  LDC.64 R8, c[0x0][0x390] ;  /* 0x0000e400ff087b82 */ /* 0x000e6c0000000a00 */
[----:B------:R-:W-:Y:S02]  /*11a0*/  @P0 VIADD R2, R2, -UR6 ;  /* 0x8000000602020c36 */ /* 0x000fe40008000000 */
[----:B------:R-:W-:Y:S01]  /*11b0*/  @P1 VIADD R14, R14, -UR6 ;  /* 0x800000060e0e1c36 */ /* 0x000fe20008000000 */
[----:B------:R-:W-:Y:S02]  /*11c0*/  ISETP.NE.U32.AND P1, PT, RZ, UR6, PT ;  /* 0x00000006ff007c0c */ /* 0x000fe4000bf25070 */
[----:B------:R-:W-:-:S02]  /*11d0*/  ISETP.GE.U32.AND P0, PT, R2, UR6, PT ;  /* 0x0000000602007c0c */ /* 0x000fc4000bf06070 */
[----:B------:R-:W-:Y:S01]  /*11e0*/  ISETP.GE.U32.AND P2, PT, R14, UR6, PT ;  /* 0x000000060e007c0c */ /* 0x000fe2000bf46070 */
[----:B0-----:R-:W-:-:S10]  /*11f0*/  IMAD.WIDE.U32 R12, R0, 0xc, R12 ;  /* 0x0000000c000c7825 */ /* 0x001fd400078e000c */
[----:B------:R-:W-:Y:S02]  /*1200*/  @P0 VIADD R2, R2, -UR6 ;  /* 0x8000000602020c36 */ /* 0x000fe40008000000 */
[----:B------:R-:W-:Y:S02]  /*1210*/  @P2 VIADD R14, R14, -UR6 ;  /* 0x800000060e0e2c36 */ /* 0x000fe40008000000 */
[----:B-1----:R-:W-:Y:S01]  /*1220*/  IMAD.WIDE R8, R0, 0x30, R8 ;  /* 0x0000003000087825 */ /* 0x002fe200078e0208 */
[C---:B------:R-:W-:Y:S02]  /*1230*/  SEL R11, R3.reuse, R2, !P1 ;  /* 0x00000002030b7207 */ /* 0x040fe40004800000 */
[----:B------:R-:W-:Y:S01]  /*1240*/  SEL R15, R3, R14, !P1 ;  /* 0x0000000e030f7207 */ /* 0x000fe20004800000 */
[----:B------:R-:W-:Y:S01]  /*1250*/  IMAD.IADD R3, R13, 0x1, R17 ;  /* 0x000000010d037824 */ /* 0x000fe200078e0211 */
[----:B------:R-:W-:Y:S01]  /*1260*/  STG.E.64 desc[UR4][R8.64+0x8], R4 ;  /* 0x0000080408007986 */ /* 0x000fe2000c101b04 */
[----:B------:R-:W-:-:S03]  /*1270*/  IMAD.MOV.U32 R2, RZ, RZ, R12 ;  /* 0x000000ffff027224 */ /* 0x000fc600078e000c */
[----:B------:R-:W-:Y:S04]  /*1280*/  STG.E.64 desc[UR4][R8.64], R18 ;  /* 0x0000001208007986 */ /* 0x000fe8000c101b04 */
[----:B------:R-:W-:Y:S04]  /*1290*/  STG.E.64 desc[UR4][R8.64+0x18], RZ ;  /* 0x000018ff08007986 */ /* 0x000fe8000c101b04 */
[----:B------:R-:W-:Y:S04]  /*12a0*/  STG.E desc[UR4][R8.64+0x20], RZ ;  /* 0x000020ff08007986 */ /* 0x000fe8000c101904 */
[----:B------:R-:W-:Y:S04]  /*12b0*/  STG.E.64 desc[UR4][R8.64+0x28], RZ ;  /* 0x000028ff08007986 */ /* 0x000fe8000c101b04 */
[----:B------:R-:W-:Y:S04]  /*12c0*/  STG.E.64 desc[UR4][R8.64+0x10], R6 ;  /* 0x0000100608007986 */ /* 0x000fe8000c101b04 */
[----:B------:R-:W-:Y:S04]  /*12d0*/  STG.E desc[UR4][R2.64], R11 ;  /* 0x0000000b02007986 */ /* 0x000fe8000c101904 */
[----:B------:R-:W-:Y:S01]  /*12e0*/  STG.E desc[UR4][R2.64+0x4], R15 ;  /* 0x0000040f02007986 */ /* 0x000fe2000c101904 */
[----:B------:R-:W-:Y:S05]  /*12f0*/  EXIT ;  /* 0x000000000000794d */ /* 0x000fea0003800000 */
.L_x_18:
        /* <DEDUP_REMOVED lines=16> */
.L_x_20:


//--------------------- .nv.global.init           --------------------------
	.section	.nv.global.init,"aw",@progbits
	.align	4
.nv.global.init:
	.type		mrg32k3aM1SubSeq,@object
	.size		mrg32k3aM1SubSeq,(mrg32k3aM2SubSeq - mrg32k3aM1SubSeq)
mrg32k3aM1SubSeq:
        /*0000*/ 	.byte	0x0b, 0xcc, 0xee, 0x04, 0x73, 0x29, 0x8b, 0x6f, 0xf6, 0x53, 0x03, 0xf6, 0x23, 0xf6, 0xea, 0xda
        /* <DEDUP_REMOVED lines=125> */
	.type		mrg32k3aM2SubSeq,@object
	.size		mrg32k3aM2SubSeq,(mrg32k3aM1 - mrg32k3aM2SubSeq)
mrg32k3aM2SubSeq:
        /* <DEDUP_REMOVED lines=126> */
	.type		mrg32k3aM1,@object
	.size		mrg32k3aM1,(mrg32k3aM1Seq - mrg32k3aM1)
mrg32k3aM1:
        /* <DEDUP_REMOVED lines=144> */
	.type		mrg32k3aM1Seq,@object
	.size		mrg32k3aM1Seq,(mrg32k3aM2 - mrg32k3aM1Seq)
mrg32k3aM1Seq:
        /* <DEDUP_REMOVED lines=144> */
	.type		mrg32k3aM2,@object
	.size		mrg32k3aM2,(mrg32k3aM2Seq - mrg32k3aM2)
mrg32k3aM2:
        /* <DEDUP_REMOVED lines=144> */
	.type		mrg32k3aM2Seq,@object
	.size		mrg32k3aM2Seq,(precalc_xorwow_matrix - mrg32k3aM2Seq)
mrg32k3aM2Seq:
        /* <DEDUP_REMOVED lines=144> */
	.type		precalc_xorwow_matrix,@object
	.size		precalc_xorwow_matrix,(precalc_xorwow_offset_matrix - precalc_xorwow_matrix)
precalc_xorwow_matrix:
        /* <DEDUP_REMOVED lines=6400> */
	.type		precalc_xorwow_offset_matrix,@object
	.size		precalc_xorwow_offset_matrix,(.L_1 - precalc_xorwow_offset_matrix)
precalc_xorwow_offset_matrix:
        /* <DEDUP_REMOVED lines=6400> */
.L_1:


//--------------------- .nv.shared.reserved.0     --------------------------
	.section	.nv.shared.reserved.0,"aw",@nobits
	.weak		__nv_reservedSMEM_offset_0_alias
	.size		__nv_reservedSMEM_offset_0_alias, 0, 64
	.other		__nv_reservedSMEM_offset_0_alias,@"STO_CUDA_RESERVED_SHARED STV_DEFAULT"
__nv_reservedSMEM_offset_0_alias:
	.zero		0
	.zero		64


//--------------------- .nv.constant0._Z16diffusion_kernelP8particlePiiP17curandStateXORWOW --------------------------
	.section	.nv.constant0._Z16diffusion_kernelP8particlePiiP17curandStateXORWOW,"a",@progbits
	.sectionflags	@""
	.align	4
.nv.constant0._Z16diffusion_kernelP8particlePiiP17curandStateXORWOW:
	.zero		928


//--------------------- .nv.constant0._Z12setup_kernelP8particlePiP17curandStateXORWOWi --------------------------
	.section	.nv.constant0._Z12setup_kernelP8particlePiP17curandStateXORWOWi,"a",@progbits
	.sectionflags	@""
	.align	4
.nv.constant0._Z12setup_kernelP8particlePiP17curandStateXORWOWi:
	.zero		924


//--------------------- SYMBOLS --------------------------

	.type		.nv.reservedSmem.offset0,@object
	.size		.nv.reservedSmem.offset0,0x4
